	.target	sm_90a

	.elftype	@"ET_EXEC"


//--------------------- .note.nv.tkinfo           --------------------------
	.section	.note.nv.tkinfo,"",@"SHT_NOTE"
	.sectionflags	@"SHF_NOTE_NV_TKINFO"
	.tkinfo
        /*0018*/ 	.word	0x00000002
        /*0030*/ 	.string	""
        /*0030*/ 	.string	"ptxas"
        /*0030*/ 	.string	"Cuda compilation tools, release 13.0, V13.0.88"
        /*0030*/ 	.string	"Build cuda_13.0.r13.0/compiler.36424714_0"
        /*0030*/ 	.string	"-v  -suppress-debug-info  -lineinfo  -arch sm_90a "



//--------------------- .note.nv.cuinfo           --------------------------
	.section	.note.nv.cuinfo,"",@"SHT_NOTE"
	.sectionflags	@"SHF_NOTE_NV_CUINFO"
        /*0018*/ 	.short	0x0002
        /*001a*/ 	.short	0x005a
        /*001c*/ 	.short	0x0082
	.zero		2


//--------------------- .nv.info                  --------------------------
	.section	.nv.info,"",@"SHT_CUDA_INFO"
	.align	4


	//----- nvinfo : EIATTR_REGCOUNT
	.align		4
        /*0000*/ 	.byte	0x04, 0x2f
        /*0002*/ 	.short	(.L_1 - .L_0)
	.align		4
.L_0:
        /*0004*/ 	.word	index@(matmul_kernel)
        /*0008*/ 	.word	0x000000a7


	//----- nvinfo : EIATTR_FRAME_SIZE
	.align		4
.L_1:
        /*000c*/ 	.byte	0x04, 0x11
        /*000e*/ 	.short	(.L_3 - .L_2)
	.align		4
.L_2:
        /*0010*/ 	.word	index@(matmul_kernel)
        /*0014*/ 	.word	0x00000000


	//----- nvinfo : EIATTR_MIN_STACK_SIZE
	.align		4
.L_3:
        /*0018*/ 	.byte	0x04, 0x12
        /*001a*/ 	.short	(.L_5 - .L_4)
	.align		4
.L_4:
        /*001c*/ 	.word	index@(matmul_kernel)
        /*0020*/ 	.word	0x00000000
.L_5:


//--------------------- .nv.compat                --------------------------
	.section	.nv.compat,"",@"SHT_CUDA_COMPAT_INFO"
	.align	4
        /*0000*/ 	.byte	0x02, 0x09, 0x01, 0x00, 0x02, 0x02, 0x04, 0x00, 0x02, 0x05, 0x05, 0x00, 0x03, 0x07, 0x01, 0x01
        /*0010*/ 	.byte	0x02, 0x03, 0x00, 0x00, 0x02, 0x06, 0x01, 0x00, 0x04, 0x0b, 0x08, 0x00, 0x00, 0x00, 0x00, 0x00
        /*0020*/ 	.byte	0x00, 0x00, 0x00, 0x00


//--------------------- .nv.info.matmul_kernel    --------------------------
	.section	.nv.info.matmul_kernel,"",@"SHT_CUDA_INFO"
	.sectionflags	@""
	.align	4


	//----- nvinfo : EIATTR_CUDA_API_VERSION
	.align		4
        /*0000*/ 	.byte	0x04, 0x37
        /*0002*/ 	.short	(.L_7 - .L_6)
.L_6:
        /*0004*/ 	.word	0x00000082


	//----- nvinfo : EIATTR_KPARAM_INFO
	.align		4
.L_7:
        /*0008*/ 	.byte	0x04, 0x17
        /*000a*/ 	.short	(.L_9 - .L_8)
.L_8:
        /*000c*/ 	.word	0x00000000
        /*0010*/ 	.short	0x000d
        /*0012*/ 	.short	0x0048
        /*0014*/ 	.byte	0x00, 0xf4, 0x21, 0x00


	//----- nvinfo : EIATTR_KPARAM_INFO
	.align		4
.L_9:
        /*0018*/ 	.byte	0x04, 0x17
        /*001a*/ 	.short	(.L_11 - .L_10)
.L_10:
        /*001c*/ 	.word	0x00000000
        /*0020*/ 	.short	0x000c
        /*0022*/ 	.short	0x0040
        /*0024*/ 	.byte	0x00, 0xf4, 0x21, 0x00


	//----- nvinfo : EIATTR_KPARAM_INFO
	.align		4
.L_11:
        /*0028*/ 	.byte	0x04, 0x17
        /*002a*/ 	.short	(.L_13 - .L_12)
.L_12:
        /*002c*/ 	.word	0x00000000
        /*0030*/ 	.short	0x000b
        /*0032*/ 	.short	0x0038
        /*0034*/ 	.byte	0x00, 0xf0, 0x11, 0x00


	//----- nvinfo : EIATTR_KPARAM_INFO
	.align		4
.L_13:
        /*0038*/ 	.byte	0x04, 0x17
        /*003a*/ 	.short	(.L_15 - .L_14)
.L_14:
        /*003c*/ 	.word	0x00000000
        /*0040*/ 	.short	0x000a
        /*0042*/ 	.short	0x0034
        /*0044*/ 	.byte	0x00, 0xf0, 0x11, 0x00


	//----- nvinfo : EIATTR_KPARAM_INFO
	.align		4
.L_15:
        /*0048*/ 	.byte	0x04, 0x17
        /*004a*/ 	.short	(.L_17 - .L_16)
.L_16:
        /*004c*/ 	.word	0x00000000
        /*0050*/ 	.short	0x0009
        /*0052*/ 	.short	0x0030
        /*0054*/ 	.byte	0x00, 0xf0, 0x11, 0x00


	//----- nvinfo : EIATTR_KPARAM_INFO
	.align		4
.L_17:
        /*0058*/ 	.byte	0x04, 0x17
        /*005a*/ 	.short	(.L_19 - .L_18)
.L_18:
        /*005c*/ 	.word	0x00000000
        /*0060*/ 	.short	0x0008
        /*0062*/ 	.short	0x002c
        /*0064*/ 	.byte	0x00, 0xf0, 0x11, 0x00


	//----- nvinfo : EIATTR_KPARAM_INFO
	.align		4
.L_19:
        /*0068*/ 	.byte	0x04, 0x17
        /*006a*/ 	.short	(.L_21 - .L_20)
.L_20:
        /*006c*/ 	.word	0x00000000
        /*0070*/ 	.short	0x0007
        /*0072*/ 	.short	0x0028
        /*0074*/ 	.byte	0x00, 0xf0, 0x11, 0x00


	//----- nvinfo : EIATTR_KPARAM_INFO
	.align		4
.L_21:
        /*0078*/ 	.byte	0x04, 0x17
        /*007a*/ 	.short	(.L_23 - .L_22)
.L_22:
        /*007c*/ 	.word	0x00000000
        /*0080*/ 	.short	0x0006
        /*0082*/ 	.short	0x0024
        /*0084*/ 	.byte	0x00, 0xf0, 0x11, 0x00


	//----- nvinfo : EIATTR_KPARAM_INFO
	.align		4
.L_23:
        /*0088*/ 	.byte	0x04, 0x17
        /*008a*/ 	.short	(.L_25 - .L_24)
.L_24:
        /*008c*/ 	.word	0x00000000
        /*0090*/ 	.short	0x0005
        /*0092*/ 	.short	0x0020
        /*0094*/ 	.byte	0x00, 0xf0, 0x11, 0x00


	//----- nvinfo : EIATTR_KPARAM_INFO
	.align		4
.L_25:
        /*0098*/ 	.byte	0x04, 0x17
        /*009a*/ 	.short	(.L_27 - .L_26)
.L_26:
        /*009c*/ 	.word	0x00000000
        /*00a0*/ 	.short	0x0004
        /*00a2*/ 	.short	0x001c
        /*00a4*/ 	.byte	0x00, 0xf0, 0x11, 0x00


	//----- nvinfo : EIATTR_KPARAM_INFO
	.align		4
.L_27:
        /*00a8*/ 	.byte	0x04, 0x17
        /*00aa*/ 	.short	(.L_29 - .L_28)
.L_28:
        /*00ac*/ 	.word	0x00000000
        /*00b0*/ 	.short	0x0003
        /*00b2*/ 	.short	0x0018
        /*00b4*/ 	.byte	0x00, 0xf0, 0x11, 0x00


	//----- nvinfo : EIATTR_KPARAM_INFO
	.align		4
.L_29:
        /*00b8*/ 	.byte	0x04, 0x17
        /*00ba*/ 	.short	(.L_31 - .L_30)
.L_30:
        /*00bc*/ 	.word	0x00000000
        /*00c0*/ 	.short	0x0002
        /*00c2*/ 	.short	0x0010
        /*00c4*/ 	.byte	0x00, 0xf4, 0x21, 0x00


	//----- nvinfo : EIATTR_KPARAM_INFO
	.align		4
.L_31:
        /*00c8*/ 	.byte	0x04, 0x17
        /*00ca*/ 	.short	(.L_33 - .L_32)
.L_32:
        /*00cc*/ 	.word	0x00000000
        /*00d0*/ 	.short	0x0001
        /*00d2*/ 	.short	0x0008
        /*00d4*/ 	.byte	0x00, 0xf4, 0x21, 0x00


	//----- nvinfo : EIATTR_KPARAM_INFO
	.align		4
.L_33:
        /*00d8*/ 	.byte	0x04, 0x17
        /*00da*/ 	.short	(.L_35 - .L_34)
.L_34:
        /*00dc*/ 	.word	0x00000000
        /*00e0*/ 	.short	0x0000
        /*00e2*/ 	.short	0x0000
        /*00e4*/ 	.byte	0x00, 0xf4, 0x21, 0x00


	//----- nvinfo : EIATTR_EXPLICIT_CLUSTER
	.align		4
.L_35:
        /*00e8*/ 	.byte	0x01, 0x3e
	.zero		2


	//----- nvinfo : EIATTR_CTA_PER_CLUSTER
	.align		4
        /*00ec*/ 	.byte	0x04, 0x3d
        /*00ee*/ 	.short	(.L_37 - .L_36)
.L_36:
        /*00f0*/ 	.word	0x00000004
        /*00f4*/ 	.word	0x00000001
        /*00f8*/ 	.word	0x00000001


	//----- nvinfo : EIATTR_SPARSE_MMA_MASK
	.align		4
.L_37:
        /*00fc*/ 	.byte	0x03, 0x50
        /*00fe*/ 	.short	0x0000


	//----- nvinfo : EIATTR_MAXREG_COUNT
	.align		4
        /*0100*/ 	.byte	0x03, 0x1b
        /*0102*/ 	.short	0x00ff


	//----- nvinfo : EIATTR_NUM_BARRIERS
	.align		4
        /*0104*/ 	.byte	0x02, 0x4c
        /*0106*/ 	.byte	0x01
	.zero		1


	//----- nvinfo : EIATTR_MERCURY_ISA_VERSION
	.align		4
        /*0108*/ 	.byte	0x03, 0x5f
        /*010a*/ 	.short	0x0101


	//----- nvinfo : EIATTR_EXIT_INSTR_OFFSETS
	.align		4
        /*010c*/ 	.byte	0x04, 0x1c
        /*010e*/ 	.short	(.L_39 - .L_38)


	//   ....[0]....
.L_38:
        /*0110*/ 	.word	0x00003a20


	//   ....[1]....
        /*0114*/ 	.word	0x00003a50


	//----- nvinfo : EIATTR_REQNTID
	.align		4
.L_39:
        /*0118*/ 	.byte	0x04, 0x10
        /*011a*/ 	.short	(.L_41 - .L_40)
.L_40:
        /*011c*/ 	.word	0x00000080
        /*0120*/ 	.word	0x00000001
        /*0124*/ 	.word	0x00000001


	//----- nvinfo : EIATTR_CBANK_PARAM_SIZE
	.align		4
.L_41:
        /*0128*/ 	.byte	0x03, 0x19
        /*012a*/ 	.short	0x0050


	//----- nvinfo : EIATTR_PARAM_CBANK
	.align		4
        /*012c*/ 	.byte	0x04, 0x0a
        /*012e*/ 	.short	(.L_43 - .L_42)
	.align		4
.L_42:
        /*0130*/ 	.word	index@(.nv.constant0.matmul_kernel)
        /*0134*/ 	.short	0x0210
        /*0136*/ 	.short	0x0050


	//----- nvinfo : EIATTR_SW_WAR
	.align		4
.L_43:
        /*0138*/ 	.byte	0x04, 0x36
        /*013a*/ 	.short	(.L_45 - .L_44)
.L_44:
        /*013c*/ 	.word	0x00000008
.L_45:


//--------------------- .nv.callgraph             --------------------------
	.section	.nv.callgraph,"",@"SHT_CUDA_CALLGRAPH"
	.align	4
	.sectionentsize	8
	.align		4
        /*0000*/ 	.word	0x00000000
	.align		4
        /*0004*/ 	.word	0xffffffff
	.align		4
        /*0008*/ 	.word	0x00000000
	.align		4
        /*000c*/ 	.word	0xfffffffe
	.align		4
        /*0010*/ 	.word	0x00000000
	.align		4
        /*0014*/ 	.word	0xfffffffd
	.align		4
        /*0018*/ 	.word	0x00000000
	.align		4
        /*001c*/ 	.word	0xfffffffc


//--------------------- .text.matmul_kernel       --------------------------
	.section	.text.matmul_kernel,"ax",@progbits
	.align	128
        .global         matmul_kernel
        .type           matmul_kernel,@function
        .size           matmul_kernel,(.L_x_3 - matmul_kernel)
        .other          matmul_kernel,@"STO_CUDA_ENTRY STV_DEFAULT"
matmul_kernel:
.text.matmul_kernel:
[----:B------:R-:W-:Y:S08]  /*0000*/  LDC R1, c[0x0][0x28] ;  /* 0x00000a00ff017b82 */ /* 0x000ff00000000800 */
[----:B------:R-:W0:Y:S01]  /*0010*/  LDC.64 R28, c[0x0][0x228] ;  /* 0x00008a00ff1c7b82 */ /* 0x000e220000000a00 */
[----:B------:R-:W-:Y:S01]  /*0020*/  ULDC.64 UR24, c[0x0][0x208] ;  /* 0x0000820000187ab9 */ /* 0x000fe20000000a00 */
[----:B------:R-:W-:-:S02]  /*0030*/  CS2R R24, SRZ ;  /* 0x0000000000187805 */ /* 0x000fc4000001ff00 */
[----:B------:R-:W-:Y:S02]  /*0040*/  CS2R R26, SRZ ;  /* 0x00000000001a7805 */ /* 0x000fe4000001ff00 */
[----:B------:R-:W-:Y:S02]  /*0050*/  CS2R R32, SRZ ;  /* 0x0000000000207805 */ /* 0x000fe4000001ff00 */
[----:B------:R-:W-:Y:S01]  /*0060*/  CS2R R34, SRZ ;  /* 0x0000000000227805 */ /* 0x000fe2000001ff00 */
[----:B------:R-:W1:Y:S08]  /*0070*/  S2UR UR4, SR_CTAID.X ;  /* 0x00000000000479c3 */ /* 0x000e700000002500 */
[----:B------:R-:W2:Y:S01]  /*0080*/  LDC R52, c[0x0][0x230] ;  /* 0x00008c00ff347b82 */ /* 0x000ea20000000800 */
[----:B0-----:R-:W-:-:S07]  /*0090*/  VIADD R0, R29, 0x7f ;  /* 0x0000007f1d007836 */ /* 0x001fce0000000000 */
[----:B------:R-:W0:Y:S01]  /*00a0*/  S2UR UR12, SR_CgaCtaId ;  /* 0x00000000000c79c3 */ /* 0x000e220000008800 */
[----:B------:R-:W-:Y:S02]  /*00b0*/  SHF.R.S32.HI R3, RZ, 0x1f, R0 ;  /* 0x0000001fff037819 */ /* 0x000fe40000011400 */
[----:B-1----:R-:W-:Y:S01]  /*00c0*/  I2FP.F32.U32 R5, UR4 ;  /* 0x0000000400057c45 */ /* 0x002fe20008201000 */
[----:B------:R-:W-:Y:S01]  /*00d0*/  ULDC UR4, c[0x0][0x150] ;  /* 0x0000540000047ab9 */ /* 0x000fe20000000800 */
[----:B------:R-:W-:-:S03]  /*00e0*/  LEA.HI R3, R3, R0, RZ, 0x7 ;  /* 0x0000000003037211 */ /* 0x000fc600078f38ff */
[----:B------:R-:W-:Y:S01]  /*00f0*/  FMUL R5, R5, UR4 ;  /* 0x0000000405057c20 */ /* 0x000fe20008400000 */
[----:B------:R-:W-:Y:S01]  /*0100*/  SHF.R.S32.HI R3, RZ, 0x7, R3 ;  /* 0x00000007ff037819 */ /* 0x000fe20000011403 */
[----:B--2---:R-:W-:-:S04]  /*0110*/  VIADD R52, R52, 0x3f ;  /* 0x0000003f34347836 */ /* 0x004fc80000000000 */
[----:B------:R-:W-:Y:S01]  /*0120*/  IMAD.SHL.U32 R4, R3, 0x8, RZ ;  /* 0x0000000803047824 */ /* 0x000fe200078e00ff */
[----:B------:R-:W1:Y:S04]  /*0130*/  F2I.U32.TRUNC.NTZ R5, R5 ;  /* 0x0000000500057305 */ /* 0x000e68000020f000 */
[----:B------:R-:W-:-:S04]  /*0140*/  IABS R7, R4 ;  /* 0x0000000400077213 */ /* 0x000fc80000000000 */
[----:B------:R-:W2:Y:S01]  /*0150*/  I2F.RP R0, R7 ;  /* 0x0000000700007306 */ /* 0x000ea20000209400 */
[----:B-1----:R-:W-:-:S07]  /*0160*/  IABS R11, R5 ;  /* 0x00000005000b7213 */ /* 0x002fce0000000000 */
[----:B--2---:R-:W1:Y:S02]  /*0170*/  MUFU.RCP R0, R0 ;  /* 0x0000000000007308 */ /* 0x004e640000001000 */
[----:B-1----:R-:W-:Y:S01]  /*0180*/  VIADD R2, R0, 0xffffffe ;  /* 0x0ffffffe00027836 */ /* 0x002fe20000000000 */
[----:B------:R-:W-:-:S05]  /*0190*/  IABS R0, R4 ;  /* 0x0000000400007213 */ /* 0x000fca0000000000 */
[----:B------:R1:W2:Y:S01]  /*01a0*/  F2I.FTZ.U32.TRUNC.NTZ R3, R2 ;  /* 0x0000000200037305 */ /* 0x0002a2000021f000 */
[----:B------:R-:W-:Y:S02]  /*01b0*/  IMAD.MOV R0, RZ, RZ, -R0 ;  /* 0x000000ffff007224 */ /* 0x000fe400078e0a00 */
[----:B-1----:R-:W-:Y:S02]  /*01c0*/  IMAD.MOV.U32 R2, RZ, RZ, RZ ;  /* 0x000000ffff027224 */ /* 0x002fe400078e00ff */
[----:B--2---:R-:W-:-:S04]  /*01d0*/  IMAD.MOV R6, RZ, RZ, -R3 ;  /* 0x000000ffff067224 */ /* 0x004fc800078e0a03 */
[----:B------:R-:W-:-:S04]  /*01e0*/  IMAD R9, R6, R7, RZ ;  /* 0x0000000706097224 */ /* 0x000fc800078e02ff */
[----:B------:R-:W-:-:S06]  /*01f0*/  IMAD.HI.U32 R2, R3, R9, R2 ;  /* 0x0000000903027227 */ /* 0x000fcc00078e0002 */
[----:B------:R-:W-:-:S04]  /*0200*/  IMAD.HI.U32 R2, R2, R11, RZ ;  /* 0x0000000b02027227 */ /* 0x000fc800078e00ff */
[----:B------:R-:W-:-:S05]  /*0210*/  IMAD R0, R2, R0, R11 ;  /* 0x0000000002007224 */ /* 0x000fca00078e020b */
[----:B------:R-:W-:-:S13]  /*0220*/  ISETP.GT.U32.AND P1, PT, R7, R0, PT ;  /* 0x000000000700720c */ /* 0x000fda0003f24070 */
[----:B------:R-:W-:Y:S02]  /*0230*/  @!P1 IMAD.IADD R0, R0, 0x1, -R7 ;  /* 0x0000000100009824 */ /* 0x000fe400078e0a07 */
[----:B------:R-:W-:Y:S01]  /*0240*/  @!P1 VIADD R2, R2, 0x1 ;  /* 0x0000000102029836 */ /* 0x000fe20000000000 */
[----:B------:R-:W-:Y:S02]  /*0250*/  ISETP.NE.AND P1, PT, R4, RZ, PT ;  /* 0x000000ff0400720c */ /* 0x000fe40003f25270 */
[----:B------:R-:W-:Y:S02]  /*0260*/  ISETP.GE.U32.AND P0, PT, R0, R7, PT ;  /* 0x000000070000720c */ /* 0x000fe40003f06070 */
[----:B------:R-:W-:-:S04]  /*0270*/  LOP3.LUT R0, R5, R4, RZ, 0x3c, !PT ;  /* 0x0000000405007212 */ /* 0x000fc800078e3cff */
[----:B------:R-:W-:Y:S01]  /*0280*/  ISETP.GE.AND P2, PT, R0, RZ, PT ;  /* 0x000000ff0000720c */ /* 0x000fe20003f46270 */
[----:B------:R-:W-:-:S05]  /*0290*/  VIADD R0, R28, 0x3f ;  /* 0x0000003f1c007836 */ /* 0x000fca0000000000 */
[----:B------:R-:W-:Y:S01]  /*02a0*/  SHF.R.S32.HI R3, RZ, 0x1f, R0 ;  /* 0x0000001fff037819 */ /* 0x000fe20000011400 */
[----:B------:R-:W-:-:S03]  /*02b0*/  @P0 VIADD R2, R2, 0x1 ;  /* 0x0000000102020836 */ /* 0x000fc60000000000 */
[----:B------:R-:W-:-:S03]  /*02c0*/  LEA.HI R3, R3, R0, RZ, 0x6 ;  /* 0x0000000003037211 */ /* 0x000fc600078f30ff */
[----:B------:R-:W-:Y:S01]  /*02d0*/  @!P2 IMAD.MOV R2, RZ, RZ, -R2 ;  /* 0x000000ffff02a224 */ /* 0x000fe200078e0a02 */
[----:B------:R-:W-:-:S05]  /*02e0*/  @!P1 LOP3.LUT R2, RZ, R4, RZ, 0x33, !PT ;  /* 0x00000004ff029212 */ /* 0x000fca00078e33ff */
[----:B------:R-:W-:Y:S02]  /*02f0*/  IMAD.SHL.U32 R18, R2, 0x8, RZ ;  /* 0x0000000802127824 */ /* 0x000fe400078e00ff */
[----:B------:R-:W-:-:S03]  /*0300*/  IMAD.MOV R2, RZ, RZ, -R2 ;  /* 0x000000ffff027224 */ /* 0x000fc600078e0a02 */
[----:B------:R-:W-:Y:S01]  /*0310*/  LEA.HI.SX32 R3, R3, -R18, 0x1a ;  /* 0x8000001203037211 */ /* 0x000fe200078fd2ff */
[----:B------:R-:W-:-:S03]  /*0320*/  IMAD R11, R4, R2, R5 ;  /* 0x00000002040b7224 */ /* 0x000fc600078e0205 */
[----:B------:R-:W-:Y:S02]  /*0330*/  VIMNMX R6, R3, 0x8, PT ;  /* 0x0000000803067848 */ /* 0x000fe40003fe0100 */
[----:B------:R-:W-:Y:S02]  /*0340*/  IABS R9, R11 ;  /* 0x0000000b00097213 */ /* 0x000fe40000000000 */
[-C--:B------:R-:W-:Y:S02]  /*0350*/  IABS R7, R6.reuse ;  /* 0x0000000600077213 */ /* 0x080fe40000000000 */
[----:B------:R-:W-:Y:S02]  /*0360*/  IABS R4, R6 ;  /* 0x0000000600047213 */ /* 0x000fe40000000000 */
[----:B------:R-:W1:Y:S01]  /*0370*/  I2F.RP R0, R7 ;  /* 0x0000000700007306 */ /* 0x000e620000209400 */
[C---:B------:R-:W-:Y:S02]  /*0380*/  R2UR UR5, R6.reuse ;  /* 0x00000000060572ca */ /* 0x040fe400000e0000 */
[----:B------:R-:W-:-:S11]  /*0390*/  R2UR UR6, R6 ;  /* 0x00000000060672ca */ /* 0x000fd600000e0000 */
[----:B------:R-:W-:Y:S01]  /*03a0*/  UISETP.NE.AND UP0, UPT, UR5, URZ, UPT ;  /* 0x0000003f0500728c */ /* 0x000fe2000bf05270 */
[----:B-1----:R-:W1:Y:S02]  /*03b0*/  MUFU.RCP R0, R0 ;  /* 0x0000000000007308 */ /* 0x002e640000001000 */
[----:B-1----:R-:W-:Y:S02]  /*03c0*/  VIADD R3, R0, 0xffffffe ;  /* 0x0ffffffe00037836 */ /* 0x002fe40000000000 */
[----:B------:R-:W-:-:S04]  /*03d0*/  IMAD.MOV R0, RZ, RZ, -R4 ;  /* 0x000000ffff007224 */ /* 0x000fc800078e0a04 */
[----:B------:R-:W1:Y:S02]  /*03e0*/  F2I.FTZ.U32.TRUNC.NTZ R3, R3 ;  /* 0x0000000300037305 */ /* 0x000e64000021f000 */
[----:B-1----:R-:W-:-:S04]  /*03f0*/  IMAD.MOV R8, RZ, RZ, -R3 ;  /* 0x000000ffff087224 */ /* 0x002fc800078e0a03 */
[----:B------:R-:W-:-:S04]  /*0400*/  IMAD.MOV.U32 R2, RZ, RZ, R8 ;  /* 0x000000ffff027224 */ /* 0x000fc800078e0008 */
[----:B------:R-:W-:Y:S02]  /*0410*/  IMAD R5, R2, R7, RZ ;  /* 0x0000000702057224 */ /* 0x000fe400078e02ff */
[----:B------:R-:W-:-:S04]  /*0420*/  IMAD.MOV.U32 R2, RZ, RZ, RZ ;  /* 0x000000ffff027224 */ /* 0x000fc800078e00ff */
[----:B------:R-:W-:-:S06]  /*0430*/  IMAD.HI.U32 R2, R3, R5, R2 ;  /* 0x0000000503027227 */ /* 0x000fcc00078e0002 */
[----:B------:R-:W-:-:S04]  /*0440*/  IMAD.HI.U32 R2, R2, R9, RZ ;  /* 0x0000000902027227 */ /* 0x000fc800078e00ff */
[----:B------:R-:W-:-:S05]  /*0450*/  IMAD R0, R2, R0, R9 ;  /* 0x0000000002007224 */ /* 0x000fca00078e0209 */
[----:B------:R-:W-:-:S13]  /*0460*/  ISETP.GT.U32.AND P1, PT, R7, R0, PT ;  /* 0x000000000700720c */ /* 0x000fda0003f24070 */
[----:B------:R-:W-:Y:S02]  /*0470*/  @!P1 IMAD.IADD R0, R0, 0x1, -R7 ;  /* 0x0000000100009824 */ /* 0x000fe400078e0a07 */
[----:B------:R-:W-:-:S03]  /*0480*/  @!P1 VIADD R2, R2, 0x1 ;  /* 0x0000000102029836 */ /* 0x000fc60000000000 */
[----:B------:R-:W-:Y:S02]  /*0490*/  ISETP.GE.U32.AND P0, PT, R0, R7, PT ;  /* 0x000000070000720c */ /* 0x000fe40003f06070 */
[----:B------:R-:W-:-:S04]  /*04a0*/  LOP3.LUT R0, R11, R6, RZ, 0x3c, !PT ;  /* 0x000000060b007212 */ /* 0x000fc800078e3cff */
[----:B------:R-:W-:Y:S02]  /*04b0*/  ISETP.GE.AND P2, PT, R0, RZ, PT ;  /* 0x000000ff0000720c */ /* 0x000fe40003f46270 */
[----:B------:R-:W1:Y:S05]  /*04c0*/  S2R R0, SR_TID.X ;  /* 0x0000000000007919 */ /* 0x000e6a0000002100 */
[----:B------:R-:W-:Y:S01]  /*04d0*/  @P0 VIADD R2, R2, 0x1 ;  /* 0x0000000102020836 */ /* 0x000fe20000000000 */
[----:B------:R-:W-:-:S05]  /*04e0*/  ISETP.GE.AND P0, PT, R52, 0x40, PT ;  /* 0x000000403400780c */ /* 0x000fca0003f06270 */
[----:B------:R-:W-:-:S05]  /*04f0*/  @!P2 IMAD.MOV R2, RZ, RZ, -R2 ;  /* 0x000000ffff02a224 */ /* 0x000fca00078e0a02 */
[----:B------:R-:W-:-:S09]  /*0500*/  R2UR UR4, R2 ;  /* 0x00000000020472ca */ /* 0x000fd200000e0000 */
[----:B------:R-:W-:-:S03]  /*0510*/  @!UP0 ULOP3.LUT UR4, URZ, UR6, URZ, 0x33, !UPT ;  /* 0x000000063f048292 */ /* 0x000fc6000f8e333f */
[----:B------:R-:W-:Y:S01]  /*0520*/  UMOV UR6, 0x400 ;  /* 0x0000040000067882 */ /* 0x000fe20000000000 */
[----:B------:R-:W-:Y:S01]  /*0530*/  UIADD3 UR5, -UR4, URZ, URZ ;  /* 0x0000003f04057290 */ /* 0x000fe2000fffe13f */
[----:B-1----:R-:W-:Y:S02]  /*0540*/  SHF.R.U32.HI R66, RZ, 0x6, R0 ;  /* 0x00000006ff427819 */ /* 0x002fe40000011600 */
[----:B------:R-:W-:-:S03]  /*0550*/  LOP3.LUT R59, R0, 0x3f, RZ, 0xc0, !PT ;  /* 0x0000003f003b7812 */ /* 0x000fc600078ec0ff */
[----:B------:R-:W-:Y:S01]  /*0560*/  IMAD R2, R6, UR5, R11 ;  /* 0x0000000506027c24 */ /* 0x000fe2000f8e020b */
[----:B0-----:R-:W-:Y:S01]  /*0570*/  USHF.L.U32 UR5, UR12, 0x5, URZ ;  /* 0x000000050c057899 */ /* 0x001fe2000800063f */
[----:B------:R-:W-:Y:S01]  /*0580*/  SGXT.U32 R66, R66, 0x1 ;  /* 0x000000014242781a */ /* 0x000fe20000000000 */
[----:B------:R-:W-:Y:S01]  /*0590*/  ULEA UR12, UR12, UR6, 0x18 ;  /* 0x000000060c0c7291 */ /* 0x000fe2000f8ec03f */
[----:B------:R-:W-:Y:S01]  /*05a0*/  IMAD.IADD R18, R18, 0x1, R2 ;  /* 0x0000000112127824 */ /* 0x000fe200078e0202 */
[----:B------:R-:W-:-:S03]  /*05b0*/  ULOP3.LUT UR5, UR5, 0x60, URZ, 0xc0, !UPT ;  /* 0x0000006005057892 */ /* 0x000fc6000f8ec03f */
[----:B------:R-:W-:Y:S01]  /*05c0*/  IMAD R18, R18, 0x40, R59 ;  /* 0x0000004012127824 */ /* 0x000fe200078e023b */
[----:B------:R-:W-:-:S06]  /*05d0*/  ULEA UR5, UR4, UR5, 0x7 ;  /* 0x0000000504057291 */ /* 0x000fcc000f8e383f */
[----:B------:R-:W-:-:S04]  /*05e0*/  LOP3.LUT R2, R66, UR5, RZ, 0xfc, !PT ;  /* 0x0000000542027c12 */ /* 0x000fc8000f8efcff */
[C---:B------:R-:W-:Y:S02]  /*05f0*/  LOP3.LUT R3, R2.reuse, 0x2, RZ, 0xfc, !PT ;  /* 0x0000000202037812 */ /* 0x040fe400078efcff */
[C---:B------:R-:W-:Y:S02]  /*0600*/  LOP3.LUT R4, R2.reuse, 0x4, RZ, 0xfc, !PT ;  /* 0x0000000402047812 */ /* 0x040fe400078efcff */
[C---:B------:R-:W-:Y:S02]  /*0610*/  LOP3.LUT R5, R2.reuse, 0x6, RZ, 0xfc, !PT ;  /* 0x0000000602057812 */ /* 0x040fe400078efcff */
[C---:B------:R-:W-:Y:S02]  /*0620*/  LOP3.LUT R6, R2.reuse, 0x8, RZ, 0xfc, !PT ;  /* 0x0000000802067812 */ /* 0x040fe400078efcff */
[C---:B------:R-:W-:Y:S02]  /*0630*/  LOP3.LUT R7, R2.reuse, 0xa, RZ, 0xfc, !PT ;  /* 0x0000000a02077812 */ /* 0x040fe400078efcff */
[----:B------:R-:W-:-:S02]  /*0640*/  LOP3.LUT R8, R2, 0xc, RZ, 0xfc, !PT ;  /* 0x0000000c02087812 */ /* 0x000fc400078efcff */
        /* <DEDUP_REMOVED lines=8> */
[----:B------:R-:W-:Y:S01]  /*06d0*/  LOP3.LUT R17, R2, 0x1e, RZ, 0xfc, !PT ;  /* 0x0000001e02117812 */ /* 0x000fe200078efcff */
[----:B------:R-:W-:Y:S06]  /*06e0*/  @!P0 BRA `(.L_x_0) ;  /* 0x0000002c00108947 */ /* 0x000fec0003800000 */
[----:B------:R-:W-:Y:S01]  /*06f0*/  IABS R41, R29 ;  /* 0x0000001d00297213 */ /* 0x000fe20000000000 */
[----:B------:R-:W-:Y:S01]  /*0700*/  ULDC UR4, c[0x0][0x234] ;  /* 0x00008d0000047ab9 */ /* 0x000fe20000000800 */
[----:B------:R-:W-:Y:S01]  /*0710*/  IABS R46, R28 ;  /* 0x0000001c002e7213 */ /* 0x000fe20000000000 */
[----:B------:R-:W-:Y:S01]  /*0720*/  ULDC.64 UR6, c[0x0][0x210] ;  /* 0x0000840000067ab9 */ /* 0x000fe20000000a00 */
[----:B------:R-:W0:Y:S01]  /*0730*/  I2F.RP R19, R41 ;  /* 0x0000002900137306 */ /* 0x000e220000209400 */
[----:B------:R-:W-:Y:S01]  /*0740*/  IABS R30, R15 ;  /* 0x0000000f001e7213 */ /* 0x000fe20000000000 */
[----:B------:R-:W1:Y:S01]  /*0750*/  LDC R60, c[0x0][0x238] ;  /* 0x00008e00ff3c7b82 */ /* 0x000e620000000800 */
[----:B------:R-:W-:Y:S01]  /*0760*/  IABS R32, R14 ;  /* 0x0000000e00207213 */ /* 0x000fe20000000000 */
[----:B------:R-:W-:Y:S01]  /*0770*/  USHF.R.U32.HI UR13, URZ, 0x4, UR12 ;  /* 0x000000043f0d7899 */ /* 0x000fe2000801160c */
[----:B------:R-:W-:Y:S01]  /*0780*/  IABS R34, R13 ;  /* 0x0000000d00227213 */ /* 0x000fe20000000000 */
[----:B------:R-:W-:Y:S01]  /*0790*/  UMOV UR5, URZ ;  /* 0x0000003f00057c82 */ /* 0x000fe20008000000 */
[----:B------:R-:W-:Y:S01]  /*07a0*/  IABS R38, R10 ;  /* 0x0000000a00267213 */ /* 0x000fe20000000000 */
[----:B------:R-:W2:Y:S01]  /*07b0*/  I2F.RP R24, R46 ;  /* 0x0000002e00187306 */ /* 0x000ea20000209400 */
[----:B------:R-:W-:Y:S01]  /*07c0*/  IABS R40, R9 ;  /* 0x0000000900287213 */ /* 0x000fe20000000000 */
[----:B------:R-:W3:Y:S01]  /*07d0*/  LDC R58, c[0x0][0x23c] ;  /* 0x00008f00ff3a7b82 */ /* 0x000ee20000000800 */
[----:B------:R-:W-:Y:S01]  /*07e0*/  IABS R33, R6 ;  /* 0x0000000600217213 */ /* 0x000fe20000000000 */
[----:B------:R-:W-:Y:S01]  /*07f0*/  USGXT.U32 UR13, UR13, 0xe ;  /* 0x0000000e0d0d789a */ /* 0x000fe20008000000 */
[----:B------:R-:W-:Y:S01]  /*0800*/  IABS R44, R2 ;  /* 0x00000002002c7213 */ /* 0x000fe20000000000 */
[----:B------:R-:W-:Y:S01]  /*0810*/  ULDC UR14, c[0x0][0x230] ;  /* 0x00008c00000e7ab9 */ /* 0x000fe20000000800 */
[----:B------:R-:W-:Y:S01]  /*0820*/  IABS R42, R5 ;  /* 0x00000005002a7213 */ /* 0x000fe20000000000 */
[----:B0-----:R-:W0:Y:S01]  /*0830*/  MUFU.RCP R19, R19 ;  /* 0x0000001300137308 */ /* 0x001e220000001000 */
[----:B------:R-:W-:Y:S01]  /*0840*/  UIADD3 UR8, UP0, UR13, 0x80, URZ ;  /* 0x000000800d087890 */ /* 0x000fe2000ff1e03f */
[----:B------:R-:W-:-:S02]  /*0850*/  LOP3.LUT R70, R66, 0x3c, RZ, 0xfc, !PT ;  /* 0x0000003c42467812 */ /* 0x000fc400078efcff */
[C---:B------:R-:W-:Y:S02]  /*0860*/  LOP3.LUT R71, R66.reuse, 0x3a, RZ, 0xfc, !PT ;  /* 0x0000003a42477812 */ /* 0x040fe400078efcff */
[C---:B------:R-:W-:Y:S02]  /*0870*/  LOP3.LUT R72, R66.reuse, 0x38, RZ, 0xfc, !PT ;  /* 0x0000003842487812 */ /* 0x040fe400078efcff */
[----:B--2---:R-:W2:Y:S01]  /*0880*/  MUFU.RCP R24, R24 ;  /* 0x0000001800187308 */ /* 0x004ea20000001000 */
[----:B------:R-:W-:Y:S01]  /*0890*/  LOP3.LUT R73, R66, 0x36, RZ, 0xfc, !PT ;  /* 0x0000003642497812 */ /* 0x000fe200078efcff */
[-C--:B-1----:R-:W-:Y:S01]  /*08a0*/  IMAD R70, R70, R60.reuse, RZ ;  /* 0x0000003c46467224 */ /* 0x082fe200078e02ff */
[C---:B------:R-:W-:Y:S01]  /*08b0*/  LOP3.LUT R111, R66.reuse, 0x34, RZ, 0xfc, !PT ;  /* 0x00000034426f7812 */ /* 0x040fe200078efcff */
[-C--:B------:R-:W-:Y:S01]  /*08c0*/  IMAD R71, R71, R60.reuse, RZ ;  /* 0x0000003c47477224 */ /* 0x080fe200078e02ff */
[----:B------:R-:W-:Y:S01]  /*08d0*/  LOP3.LUT R113, R66, 0x32, RZ, 0xfc, !PT ;  /* 0x0000003242717812 */ /* 0x000fe200078efcff */
[-C--:B------:R-:W-:Y:S01]  /*08e0*/  IMAD R72, R72, R60.reuse, RZ ;  /* 0x0000003c48487224 */ /* 0x080fe200078e02ff */
[C---:B------:R-:W-:Y:S01]  /*08f0*/  LOP3.LUT R54, R66.reuse, 0x2c, RZ, 0xfc, !PT ;  /* 0x0000002c42367812 */ /* 0x040fe200078efcff */
[-C--:B------:R-:W-:Y:S01]  /*0900*/  IMAD R73, R73, R60.reuse, RZ ;  /* 0x0000003c49497224 */ /* 0x080fe200078e02ff */
[C---:B------:R-:W-:Y:S01]  /*0910*/  LOP3.LUT R53, R66.reuse, 0x2a, RZ, 0xfc, !PT ;  /* 0x0000002a42357812 */ /* 0x040fe200078efcff */
[----:B0-----:R-:W-:Y:S01]  /*0920*/  VIADD R20, R19, 0xffffffe ;  /* 0x0ffffffe13147836 */ /* 0x001fe20000000000 */
[C---:B------:R-:W-:Y:S01]  /*0930*/  LOP3.LUT R50, R66.reuse, 0x26, RZ, 0xfc, !PT ;  /* 0x0000002642327812 */ /* 0x040fe200078efcff */
[-C--:B------:R-:W-:Y:S01]  /*0940*/  IMAD R111, R111, R60.reuse, RZ ;  /* 0x0000003c6f6f7224 */ /* 0x080fe200078e02ff */
[C---:B------:R-:W-:Y:S01]  /*0950*/  LOP3.LUT R49, R66.reuse, 0x24, RZ, 0xfc, !PT ;  /* 0x0000002442317812 */ /* 0x040fe200078efcff */
[----:B------:R0:W1:Y:S01]  /*0960*/  F2I.FTZ.U32.TRUNC.NTZ R21, R20 ;  /* 0x0000001400157305 */ /* 0x000062000021f000 */
[C---:B------:R-:W-:Y:S01]  /*0970*/  LOP3.LUT R51, R66.reuse, 0x22, RZ, 0xfc, !PT ;  /* 0x0000002242337812 */ /* 0x040fe200078efcff */
[-C--:B------:R-:W-:Y:S01]  /*0980*/  IMAD R113, R113, R60.reuse, RZ ;  /* 0x0000003c71717224 */ /* 0x080fe200078e02ff */
[----:B------:R-:W-:Y:S01]  /*0990*/  LOP3.LUT R47, R66, 0x20, RZ, 0xfc, !PT ;  /* 0x00000020422f7812 */ /* 0x000fe200078efcff */
[----:B--2---:R-:W-:Y:S01]  /*09a0*/  VIADD R22, R24, 0xffffffe ;  /* 0x0ffffffe18167836 */ /* 0x004fe20000000000 */
[----:B------:R-:W-:Y:S01]  /*09b0*/  IABS R24, R17 ;  /* 0x0000001100187213 */ /* 0x000fe20000000000 */
[-C--:B------:R-:W-:Y:S01]  /*09c0*/  IMAD R54, R54, R60.reuse, RZ ;  /* 0x0000003c36367224 */ /* 0x080fe200078e02ff */
[C---:B------:R-:W-:Y:S01]  /*09d0*/  LOP3.LUT R45, R66.reuse, 0x1a, RZ, 0xfc, !PT ;  /* 0x0000001a422d7812 */ /* 0x040fe200078efcff */
[----:B------:R2:W4:Y:S01]  /*09e0*/  F2I.FTZ.U32.TRUNC.NTZ R23, R22 ;  /* 0x0000001600177305 */ /* 0x000522000021f000 */
[----:B0-----:R-:W-:Y:S01]  /*09f0*/  IMAD.MOV.U32 R20, RZ, RZ, RZ ;  /* 0x000000ffff147224 */ /* 0x001fe200078e00ff */
[C---:B------:R-:W-:Y:S01]  /*0a00*/  LOP3.LUT R48, R66.reuse, 0x18, RZ, 0xfc, !PT ;  /* 0x0000001842307812 */ /* 0x040fe200078efcff */
[-C--:B------:R-:W-:Y:S01]  /*0a10*/  IMAD R53, R53, R60.reuse, RZ ;  /* 0x0000003c35357224 */ /* 0x080fe200078e02ff */
[----:B------:R-:W-:Y:S01]  /*0a20*/  LOP3.LUT R43, R66, 0x16, RZ, 0xfc, !PT ;  /* 0x00000016422b7812 */ /* 0x000fe200078efcff */
[----:B------:R-:W-:Y:S01]  /*0a30*/  IMAD R50, R50, R60, RZ ;  /* 0x0000003c32327224 */ /* 0x000fe200078e02ff */
[C---:B------:R-:W-:Y:S01]  /*0a40*/  LOP3.LUT R69, R66.reuse, 0x8, RZ, 0xfc, !PT ;  /* 0x0000000842457812 */ /* 0x040fe200078efcff */
[--C-:B-1----:R-:W-:Y:S01]  /*0a50*/  IMAD.MOV R26, RZ, RZ, -R21.reuse ;  /* 0x000000ffff1a7224 */ /* 0x102fe200078e0a15 */
[C---:B------:R-:W-:Y:S01]  /*0a60*/  LOP3.LUT R68, R66.reuse, 0x6, RZ, 0xfc, !PT ;  /* 0x0000000642447812 */ /* 0x040fe200078efcff */
[----:B--2---:R-:W-:Y:S01]  /*0a70*/  IMAD.MOV.U32 R22, RZ, RZ, RZ ;  /* 0x000000ffff167224 */ /* 0x004fe200078e00ff */
[----:B------:R-:W-:Y:S01]  /*0a80*/  LOP3.LUT R67, R66, 0x4, RZ, 0xfc, !PT ;  /* 0x0000000442437812 */ /* 0x000fe200078efcff */
[----:B------:R-:W-:Y:S01]  /*0a90*/  IMAD R25, R26, R41, RZ ;  /* 0x000000291a197224 */ /* 0x000fe200078e02ff */
[----:B------:R-:W-:Y:S01]  /*0aa0*/  IABS R26, R16 ;  /* 0x00000010001a7213 */ /* 0x000fe20000000000 */
[----:B------:R-:W-:Y:S01]  /*0ab0*/  IMAD R49, R49, R60, RZ ;  /* 0x0000003c31317224 */ /* 0x000fe200078e02ff */
[----:B------:R-:W-:Y:S01]  /*0ac0*/  LOP3.LUT R65, R66, 0x2, RZ, 0xfc, !PT ;  /* 0x0000000242417812 */ /* 0x000fe200078efcff */
[----:B------:R-:W-:Y:S01]  /*0ad0*/  IMAD.HI.U32 R21, R21, R25, R20 ;  /* 0x0000001915157227 */ /* 0x000fe200078e0014 */
[----:B------:R-:W-:-:S02]  /*0ae0*/  LEA.HI R64, R0, 0x3e, RZ, 0x1a ;  /* 0x0000003e00407811 */ /* 0x000fc400078fd0ff */
[C---:B------:R-:W-:Y:S01]  /*0af0*/  LEA.HI R63, R0.reuse, 0x2e, RZ, 0x1a ;  /* 0x0000002e003f7811 */ /* 0x040fe200078fd0ff */
[----:B----4-:R-:W-:Y:S01]  /*0b00*/  IMAD.MOV R31, RZ, RZ, -R23 ;  /* 0x000000ffff1f7224 */ /* 0x010fe200078e0a17 */
[C---:B------:R-:W-:Y:S01]  /*0b10*/  LEA.HI R62, R0.reuse, 0x1e, RZ, 0x1a ;  /* 0x0000001e003e7811 */ /* 0x040fe200078fd0ff */
[----:B------:R-:W-:Y:S01]  /*0b20*/  IMAD.HI.U32 R19, R21, R24, RZ ;  /* 0x0000001815137227 */ /* 0x000fe200078e00ff */
[----:B------:R-:W-:-:S03]  /*0b30*/  LEA.HI R61, R0, 0xe, RZ, 0x1a ;  /* 0x0000000e003d7811 */ /* 0x000fc600078fd0ff */
[----:B------:R-:W-:-:S04]  /*0b40*/  IMAD.HI.U32 R20, R21, R26, RZ ;  /* 0x0000001a15147227 */ /* 0x000fc800078e00ff */
[----:B------:R-:W-:Y:S02]  /*0b50*/  IMAD R31, R31, R46, RZ ;  /* 0x0000002e1f1f7224 */ /* 0x000fe400078e02ff */
[----:B------:R-:W-:Y:S02]  /*0b60*/  IMAD.MOV R25, RZ, RZ, -R19 ;  /* 0x000000ffff197224 */ /* 0x000fe400078e0a13 */
[----:B------:R-:W-:Y:S02]  /*0b70*/  IMAD.MOV R27, RZ, RZ, -R20 ;  /* 0x000000ffff1b7224 */ /* 0x000fe400078e0a14 */
[----:B------:R-:W-:-:S04]  /*0b80*/  IMAD.HI.U32 R36, R23, R31, R22 ;  /* 0x0000001f17247227 */ /* 0x000fc800078e0016 */
[----:B------:R-:W-:-:S04]  /*0b90*/  IMAD.HI.U32 R19, R21, R30, RZ ;  /* 0x0000001e15137227 */ /* 0x000fc800078e00ff */
[----:B------:R-:W-:-:S04]  /*0ba0*/  IMAD.HI.U32 R23, R21, R32, RZ ;  /* 0x0000002015177227 */ /* 0x000fc800078e00ff */
[C---:B------:R-:W-:Y:S01]  /*0bb0*/  IMAD R20, R41.reuse, R25, R24 ;  /* 0x0000001929147224 */ /* 0x040fe200078e0218 */
[----:B------:R-:W-:Y:S01]  /*0bc0*/  IABS R25, R12 ;  /* 0x0000000c00197213 */ /* 0x000fe20000000000 */
[C---:B------:R-:W-:Y:S01]  /*0bd0*/  IMAD R22, R41.reuse, R27, R26 ;  /* 0x0000001b29167224 */ /* 0x040fe200078e021a */
[----:B------:R-:W-:Y:S01]  /*0be0*/  IABS R26, R11 ;  /* 0x0000000b001a7213 */ /* 0x000fe20000000000 */
[----:B------:R-:W-:Y:S01]  /*0bf0*/  IMAD.MOV R19, RZ, RZ, -R19 ;  /* 0x000000ffff137224 */ /* 0x000fe200078e0a13 */
[C---:B------:R-:W-:Y:S01]  /*0c00*/  ISETP.GT.U32.AND P1, PT, R41.reuse, R20, PT ;  /* 0x000000142900720c */ /* 0x040fe20003f24070 */
[----:B------:R-:W-:Y:S01]  /*0c10*/  IMAD.MOV R24, RZ, RZ, -R23 ;  /* 0x000000ffff187224 */ /* 0x000fe200078e0a17 */
[C---:B------:R-:W-:Y:S01]  /*0c20*/  ISETP.GT.U32.AND P5, PT, R41.reuse, R22, PT ;  /* 0x000000162900720c */ /* 0x040fe20003fa4070 */
[----:B------:R-:W-:Y:S02]  /*0c30*/  IMAD R23, R41, R19, R30 ;  /* 0x0000001329177224 */ /* 0x000fe400078e021e */
[----:B------:R-:W-:-:S02]  /*0c40*/  IMAD.MOV.U32 R30, RZ, RZ, R25 ;  /* 0x000000ffff1e7224 */ /* 0x000fc400078e0019 */
[C---:B------:R-:W-:Y:S01]  /*0c50*/  IMAD R24, R41.reuse, R24, R32 ;  /* 0x0000001829187224 */ /* 0x040fe200078e0220 */
[----:B------:R-:W-:Y:S01]  /*0c60*/  ISETP.GT.U32.AND P0, PT, R41, R23, PT ;  /* 0x000000172900720c */ /* 0x000fe20003f04070 */
[----:B------:R-:W-:Y:S02]  /*0c70*/  IMAD.MOV.U32 R32, RZ, RZ, R26 ;  /* 0x000000ffff207224 */ /* 0x000fe400078e001a */
[----:B------:R-:W-:Y:S01]  /*0c80*/  IMAD.HI.U32 R19, R21, R34, RZ ;  /* 0x0000002215137227 */ /* 0x000fe200078e00ff */
[----:B------:R-:W-:-:S03]  /*0c90*/  ISETP.GT.U32.AND P4, PT, R41, R24, PT ;  /* 0x000000182900720c */ /* 0x000fc60003f84070 */
[----:B------:R-:W-:-:S04]  /*0ca0*/  IMAD.HI.U32 R25, R21, R30, RZ ;  /* 0x0000001e15197227 */ /* 0x000fc800078e00ff */
[----:B------:R-:W-:-:S04]  /*0cb0*/  IMAD.HI.U32 R26, R21, R32, RZ ;  /* 0x00000020151a7227 */ /* 0x000fc800078e00ff */
[----:B------:R-:W-:Y:S02]  /*0cc0*/  IMAD.MOV R19, RZ, RZ, -R19 ;  /* 0x000000ffff137224 */ /* 0x000fe400078e0a13 */
[----:B------:R-:W-:Y:S02]  /*0cd0*/  IMAD.MOV R27, RZ, RZ, -R25 ;  /* 0x000000ffff1b7224 */ /* 0x000fe400078e0a19 */
[----:B------:R-:W-:Y:S02]  /*0ce0*/  IMAD.MOV R31, RZ, RZ, -R26 ;  /* 0x000000ffff1f7224 */ /* 0x000fe400078e0a1a */
[----:B------:R-:W-:Y:S01]  /*0cf0*/  IMAD R25, R41, R19, R34 ;  /* 0x0000001329197224 */ /* 0x000fe200078e0222 */
[----:B------:R-:W-:Y:S01]  /*0d00*/  IABS R34, R8 ;  /* 0x0000000800227213 */ /* 0x000fe20000000000 */
[----:B------:R-:W-:-:S03]  /*0d10*/  IMAD.HI.U32 R19, R21, R38, RZ ;  /* 0x0000002615137227 */ /* 0x000fc600078e00ff */
[C---:B------:R-:W-:Y:S01]  /*0d20*/  ISETP.GT.U32.AND P3, PT, R41.reuse, R25, PT ;  /* 0x000000192900720c */ /* 0x040fe20003f64070 */
[----:B------:R-:W-:Y:S02]  /*0d30*/  IMAD R26, R41, R27, R30 ;  /* 0x0000001b291a7224 */ /* 0x000fe400078e021e */
[----:B------:R-:W-:-:S03]  /*0d40*/  IMAD.HI.U32 R30, R21, R40, RZ ;  /* 0x00000028151e7227 */ /* 0x000fc600078e00ff */
[C---:B------:R-:W-:Y:S01]  /*0d50*/  ISETP.GT.U32.AND P2, PT, R41.reuse, R26, PT ;  /* 0x0000001a2900720c */ /* 0x040fe20003f44070 */
[C---:B------:R-:W-:Y:S01]  /*0d60*/  IMAD R27, R41.reuse, R31, R32 ;  /* 0x0000001f291b7224 */ /* 0x040fe200078e0220 */
[----:B------:R-:W-:Y:S01]  /*0d70*/  IABS R32, R7 ;  /* 0x0000000700207213 */ /* 0x000fe20000000000 */
[----:B------:R-:W-:Y:S02]  /*0d80*/  IMAD.MOV R19, RZ, RZ, -R19 ;  /* 0x000000ffff137224 */ /* 0x000fe400078e0a13 */
[----:B------:R-:W-:Y:S02]  /*0d90*/  IMAD.MOV R31, RZ, RZ, -R30 ;  /* 0x000000ffff1f7224 */ /* 0x000fe400078e0a1e */
[C---:B------:R-:W-:Y:S02]  /*0da0*/  IMAD R30, R41.reuse, R19, R38 ;  /* 0x00000013291e7224 */ /* 0x040fe400078e0226 */
[----:B------:R-:W-:Y:S02]  /*0db0*/  IMAD.MOV.U32 R38, RZ, RZ, R32 ;  /* 0x000000ffff267224 */ /* 0x000fe400078e0020 */
[----:B------:R-:W-:-:S02]  /*0dc0*/  IMAD R31, R41, R31, R40 ;  /* 0x0000001f291f7224 */ /* 0x000fc400078e0228 */
[----:B------:R-:W-:Y:S02]  /*0dd0*/  IMAD.MOV.U32 R40, RZ, RZ, R33 ;  /* 0x000000ffff287224 */ /* 0x000fe400078e0021 */
[----:B------:R-:W-:-:S04]  /*0de0*/  IMAD.HI.U32 R32, R21, R38, RZ ;  /* 0x0000002615207227 */ /* 0x000fc800078e00ff */
[----:B------:R-:W-:-:S04]  /*0df0*/  IMAD.HI.U32 R35, R21, R44, RZ ;  /* 0x0000002c15237227 */ /* 0x000fc800078e00ff */
[----:B------:R-:W-:-:S04]  /*0e00*/  IMAD.HI.U32 R33, R21, R40, RZ ;  /* 0x0000002815217227 */ /* 0x000fc800078e00ff */
[----:B------:R-:W-:Y:S02]  /*0e10*/  IMAD.MOV R37, RZ, RZ, -R32 ;  /* 0x000000ffff257224 */ /* 0x000fe400078e0a20 */
[----:B------:R-:W-:Y:S02]  /*0e20*/  IMAD.MOV R35, RZ, RZ, -R35 ;  /* 0x000000ffff237224 */ /* 0x000fe400078e0a23 */
[----:B------:R-:W-:Y:S02]  /*0e30*/  IMAD.MOV R39, RZ, RZ, -R33 ;  /* 0x000000ffff277224 */ /* 0x000fe400078e0a21 */
[C---:B------:R-:W-:Y:S01]  /*0e40*/  IMAD R33, R41.reuse, R37, R38 ;  /* 0x0000002529217224 */ /* 0x040fe200078e0226 */
[----:B------:R-:W-:Y:S01]  /*0e50*/  IABS R37, R3 ;  /* 0x0000000300257213 */ /* 0x000fe20000000000 */
[----:B------:R-:W-:Y:S02]  /*0e60*/  IMAD R38, R41, R35, R44 ;  /* 0x0000002329267224 */ /* 0x000fe400078e022c */
[----:B------:R-:W-:-:S03]  /*0e70*/  IMAD.HI.U32 R19, R21, R34, RZ ;  /* 0x0000002215137227 */ /* 0x000fc600078e00ff */
[C---:B------:R-:W-:Y:S01]  /*0e80*/  ISETP.GT.U32.AND P6, PT, R41.reuse, R38, PT ;  /* 0x000000262900720c */ /* 0x040fe20003fc4070 */
[--C-:B------:R-:W-:Y:S02]  /*0e90*/  @!P1 IMAD.IADD R20, R20, 0x1, -R41.reuse ;  /* 0x0000000114149824 */ /* 0x100fe400078e0a29 */
[----:B------:R-:W-:Y:S02]  /*0ea0*/  @!P5 IMAD.IADD R22, R22, 0x1, -R41 ;  /* 0x000000011616d824 */ /* 0x000fe400078e0a29 */
[----:B------:R-:W-:Y:S02]  /*0eb0*/  IMAD.MOV R19, RZ, RZ, -R19 ;  /* 0x000000ffff137224 */ /* 0x000fe400078e0a13 */
[--C-:B------:R-:W-:Y:S01]  /*0ec0*/  @!P4 IMAD.IADD R24, R24, 0x1, -R41.reuse ;  /* 0x000000011818c824 */ /* 0x100fe200078e0a29 */
[C---:B------:R-:W-:Y:S01]  /*0ed0*/  ISETP.GT.U32.AND P4, PT, R41.reuse, R22, PT ;  /* 0x000000162900720c */ /* 0x040fe20003f84070 */
[----:B------:R-:W-:Y:S02]  /*0ee0*/  IMAD R32, R41, R19, R34 ;  /* 0x0000001329207224 */ /* 0x000fe400078e0222 */
[--C-:B------:R-:W-:Y:S01]  /*0ef0*/  @!P0 IMAD.IADD R23, R23, 0x1, -R41.reuse ;  /* 0x0000000117178824 */ /* 0x100fe200078e0a29 */
[----:B------:R-:W-:Y:S01]  /*0f00*/  ISETP.GT.U32.AND P0, PT, R41, R20, PT ;  /* 0x000000142900720c */ /* 0x000fe20003f04070 */
[----:B------:R-:W-:-:S02]  /*0f10*/  @!P6 IMAD.IADD R38, R38, 0x1, -R41 ;  /* 0x000000012626e824 */ /* 0x000fc400078e0a29 */
[----:B------:R-:W-:-:S03]  /*0f20*/  IMAD.HI.U32 R19, R21, R42, RZ ;  /* 0x0000002a15137227 */ /* 0x000fc600078e00ff */
[C---:B------:R-:W-:Y:S01]  /*0f30*/  ISETP.GT.U32.AND P1, PT, R41.reuse, R38, PT ;  /* 0x000000262900720c */ /* 0x040fe20003f24070 */
[----:B------:R-:W-:Y:S01]  /*0f40*/  IMAD R34, R41, R39, R40 ;  /* 0x0000002729227224 */ /* 0x000fe200078e0228 */
[----:B------:R-:W-:Y:S01]  /*0f50*/  IABS R40, R4 ;  /* 0x0000000400287213 */ /* 0x000fe20000000000 */
[--C-:B------:R-:W-:Y:S01]  /*0f60*/  @!P3 IMAD.IADD R25, R25, 0x1, -R41.reuse ;  /* 0x000000011919b824 */ /* 0x100fe200078e0a29 */
[C---:B------:R-:W-:Y:S01]  /*0f70*/  ISETP.GT.U32.AND P3, PT, R41.reuse, R23, PT ;  /* 0x000000172900720c */ /* 0x040fe20003f64070 */
[----:B------:R-:W-:Y:S01]  /*0f80*/  @!P2 IMAD.IADD R26, R26, 0x1, -R41 ;  /* 0x000000011a1aa824 */ /* 0x000fe200078e0a29 */
[C---:B------:R-:W-:Y:S01]  /*0f90*/  ISETP.GT.U32.AND P2, PT, R41.reuse, R24, PT ;  /* 0x000000182900720c */ /* 0x040fe20003f44070 */
[----:B------:R-:W-:Y:S01]  /*0fa0*/  IMAD.MOV R19, RZ, RZ, -R19 ;  /* 0x000000ffff137224 */ /* 0x000fe200078e0a13 */
[----:B------:R-:W-:Y:S01]  /*0fb0*/  IABS R39, R18 ;  /* 0x0000001200277213 */ /* 0x000fe20000000000 */
[----:B------:R-:W-:Y:S01]  /*0fc0*/  IMAD.MOV.U32 R44, RZ, RZ, R37 ;  /* 0x000000ffff2c7224 */ /* 0x000fe200078e0025 */
[C---:B------:R-:W-:Y:S01]  /*0fd0*/  ISETP.GT.U32.AND P5, PT, R41.reuse, R26, PT ;  /* 0x0000001a2900720c */ /* 0x040fe20003fa4070 */
[C---:B------:R-:W-:Y:S01]  /*0fe0*/  IMAD R35, R41.reuse, R19, R42 ;  /* 0x0000001329237224 */ /* 0x040fe200078e022a */
[C---:B------:R-:W-:Y:S01]  /*0ff0*/  ISETP.GT.U32.AND P6, PT, R41.reuse, R25, PT ;  /* 0x000000192900720c */ /* 0x040fe20003fc4070 */
[----:B------:R-:W-:Y:S01]  /*1000*/  @!P1 IMAD.IADD R38, R38, 0x1, -R41 ;  /* 0x0000000126269824 */ /* 0x000fe200078e0a29 */
[----:B------:R-:W-:Y:S01]  /*1010*/  ISETP.GT.U32.AND P1, PT, R41, R27, PT ;  /* 0x0000001b2900720c */ /* 0x000fe20003f24070 */
[----:B------:R-:W-:Y:S01]  /*1020*/  IMAD.HI.U32 R19, R21, R40, RZ ;  /* 0x0000002815137227 */ /* 0x000fe200078e00ff */
[----:B------:R-:W-:-:S03]  /*1030*/  LOP3.LUT R42, R66, 0x14, RZ, 0xfc, !PT ;  /* 0x00000014422a7812 */ /* 0x000fc600078efcff */
[----:B------:R-:W-:Y:S01]  /*1040*/  @!P4 IMAD.IADD R22, R22, 0x1, -R41 ;  /* 0x000000011616c824 */ /* 0x000fe200078e0a29 */
[C---:B------:R-:W-:Y:S01]  /*1050*/  ISETP.GT.U32.AND P4, PT, R41.reuse, R31, PT ;  /* 0x0000001f2900720c */ /* 0x040fe20003f84070 */
[----:B------:R-:W-:Y:S02]  /*1060*/  IMAD.MOV R37, RZ, RZ, -R19 ;  /* 0x000000ffff257224 */ /* 0x000fe400078e0a13 */
[----:B------:R-:W-:Y:S01]  /*1070*/  @!P0 IMAD.IADD R20, R20, 0x1, -R41 ;  /* 0x0000000114148824 */ /* 0x000fe200078e0a29 */
[----:B------:R-:W-:Y:S01]  /*1080*/  ISETP.GT.U32.AND P0, PT, R41, R30, PT ;  /* 0x0000001e2900720c */ /* 0x000fe20003f04070 */
[----:B------:R-:W-:-:S04]  /*1090*/  IMAD.HI.U32 R21, R21, R44, RZ ;  /* 0x0000002c15157227 */ /* 0x000fc800078e00ff */
[----:B------:R-:W-:-:S04]  /*10a0*/  IMAD.HI.U32 R19, R36, R39, RZ ;  /* 0x0000002724137227 */ /* 0x000fc800078e00ff */
[----:B------:R-:W-:Y:S01]  /*10b0*/  IMAD R36, R41, R37, R40 ;  /* 0x0000002529247224 */ /* 0x000fe200078e0228 */
[----:B------:R-:W-:Y:S01]  /*10c0*/  SHF.R.S32.HI R40, RZ, 0x6, R0 ;  /* 0x00000006ff287819 */ /* 0x000fe20000011400 */
[--C-:B------:R-:W-:Y:S01]  /*10d0*/  @!P3 IMAD.IADD R23, R23, 0x1, -R41.reuse ;  /* 0x000000011717b824 */ /* 0x100fe200078e0a29 */
[C---:B------:R-:W-:Y:S01]  /*10e0*/  ISETP.GT.U32.AND P3, PT, R41.reuse, R32, PT ;  /* 0x000000202900720c */ /* 0x040fe20003f64070 */
[----:B------:R-:W-:Y:S01]  /*10f0*/  @!P2 IMAD.IADD R24, R24, 0x1, -R41 ;  /* 0x000000011818a824 */ /* 0x000fe200078e0a29 */
[----:B------:R-:W-:Y:S01]  /*1100*/  ISETP.GT.U32.AND P2, PT, R41, R33, PT ;  /* 0x000000212900720c */ /* 0x000fe20003f44070 */
[----:B------:R-:W-:Y:S01]  /*1110*/  IMAD.MOV R21, RZ, RZ, -R21 ;  /* 0x000000ffff157224 */ /* 0x000fe200078e0a15 */
[----:B------:R-:W-:Y:S01]  /*1120*/  SGXT R40, R40, 0x1 ;  /* 0x000000012828781a */ /* 0x000fe20000000200 */
[----:B------:R-:W-:Y:S02]  /*1130*/  IMAD.MOV R19, RZ, RZ, -R19 ;  /* 0x000000ffff137224 */ /* 0x000fe400078e0a13 */
[--C-:B------:R-:W-:Y:S01]  /*1140*/  @!P1 IMAD.IADD R27, R27, 0x1, -R41.reuse ;  /* 0x000000011b1b9824 */ /* 0x100fe200078e0a29 */
[C---:B------:R-:W-:Y:S01]  /*1150*/  ISETP.GT.U32.AND P1, PT, R41.reuse, R36, PT ;  /* 0x000000242900720c */ /* 0x040fe20003f24070 */
[C---:B------:R-:W-:Y:S01]  /*1160*/  IMAD R37, R41.reuse, R21, R44 ;  /* 0x0000001529257224 */ /* 0x040fe200078e022c */
[----:B------:R-:W-:Y:S01]  /*1170*/  LOP3.LUT R40, R40, 0x90, RZ, 0xc0, !PT ;  /* 0x0000009028287812 */ /* 0x000fe200078ec0ff */
[----:B------:R-:W-:Y:S01]  /*1180*/  @!P5 IMAD.IADD R26, R26, 0x1, -R41 ;  /* 0x000000011a1ad824 */ /* 0x000fe200078e0a29 */
[----:B------:R-:W-:Y:S01]  /*1190*/  ISETP.GT.U32.AND P5, PT, R41, R35, PT ;  /* 0x000000232900720c */ /* 0x000fe20003fa4070 */
[----:B------:R-:W-:Y:S01]  /*11a0*/  IMAD R21, R46, R19, R39 ;  /* 0x000000132e157224 */ /* 0x000fe200078e0227 */
[----:B------:R-:W-:Y:S01]  /*11b0*/  SHF.R.S32.HI R19, RZ, 0x1f, R52 ;  /* 0x0000001fff137819 */ /* 0x000fe20000011434 */
[--C-:B------:R-:W-:Y:S01]  /*11c0*/  @!P4 IMAD.IADD R31, R31, 0x1, -R41.reuse ;  /* 0x000000011f1fc824 */ /* 0x100fe200078e0a29 */
[----:B------:R-:W-:Y:S01]  /*11d0*/  ISETP.GT.U32.AND P4, PT, R41, R27, PT ;  /* 0x0000001b2900720c */ /* 0x000fe20003f84070 */
[--C-:B------:R-:W-:Y:S01]  /*11e0*/  @!P0 IMAD.IADD R30, R30, 0x1, -R41.reuse ;  /* 0x000000011e1e8824 */ /* 0x100fe200078e0a29 */
[----:B------:R-:W-:Y:S01]  /*11f0*/  ISETP.GT.U32.AND P0, PT, R46, R21, PT ;  /* 0x000000152e00720c */ /* 0x000fe20003f04070 */
[--C-:B------:R-:W-:Y:S01]  /*1200*/  @!P6 IMAD.IADD R25, R25, 0x1, -R41.reuse ;  /* 0x000000011919e824 */ /* 0x100fe200078e0a29 */
[----:B------:R-:W-:Y:S01]  /*1210*/  ISETP.GT.U32.AND P6, PT, R41, R34, PT ;  /* 0x000000222900720c */ /* 0x000fe20003fc4070 */
[--C-:B------:R-:W-:Y:S01]  /*1220*/  @!P3 IMAD.IADD R32, R32, 0x1, -R41.reuse ;  /* 0x000000012020b824 */ /* 0x100fe200078e0a29 */
[----:B------:R-:W-:Y:S01]  /*1230*/  ISETP.GE.AND P3, PT, R18, RZ, PT ;  /* 0x000000ff1200720c */ /* 0x000fe20003f66270 */
[--C-:B------:R-:W-:Y:S01]  /*1240*/  @!P2 IMAD.IADD R33, R33, 0x1, -R41.reuse ;  /* 0x000000012121a824 */ /* 0x100fe200078e0a29 */
[C---:B------:R-:W-:Y:S01]  /*1250*/  ISETP.GT.U32.AND P2, PT, R41.reuse, R37, PT ;  /* 0x000000252900720c */ /* 0x040fe20003f44070 */
[--C-:B------:R-:W-:Y:S01]  /*1260*/  @!P1 IMAD.IADD R36, R36, 0x1, -R41.reuse ;  /* 0x0000000124249824 */ /* 0x100fe200078e0a29 */
[----:B------:R-:W-:Y:S01]  /*1270*/  ISETP.GT.U32.AND P1, PT, R41, R32, PT ;  /* 0x000000202900720c */ /* 0x000fe20003f24070 */
[--C-:B------:R-:W-:Y:S01]  /*1280*/  @!P5 IMAD.IADD R35, R35, 0x1, -R41.reuse ;  /* 0x000000012323d824 */ /* 0x100fe200078e0a29 */
[----:B------:R-:W-:Y:S01]  /*1290*/  ISETP.GT.U32.AND P5, PT, R41, R31, PT ;  /* 0x0000001f2900720c */ /* 0x000fe20003fa4070 */
[--C-:B------:R-:W-:Y:S01]  /*12a0*/  @!P4 IMAD.IADD R27, R27, 0x1, -R41.reuse ;  /* 0x000000011b1bc824 */ /* 0x100fe200078e0a29 */
[----:B------:R-:W-:Y:S01]  /*12b0*/  ISETP.GT.U32.AND P4, PT, R41, R33, PT ;  /* 0x000000212900720c */ /* 0x000fe20003f84070 */
[--C-:B------:R-:W-:Y:S01]  /*12c0*/  @!P0 IMAD.IADD R21, R21, 0x1, -R46.reuse ;  /* 0x0000000115158824 */ /* 0x100fe200078e0a2e */
[----:B------:R-:W-:Y:S01]  /*12d0*/  LEA.HI R52, R19, R52, RZ, 0x6 ;  /* 0x0000003413347211 */ /* 0x000fe200078f30ff */
[--C-:B------:R-:W-:Y:S01]  /*12e0*/  @!P6 IMAD.IADD R34, R34, 0x1, -R41.reuse ;  /* 0x000000012222e824 */ /* 0x100fe200078e0a29 */
[----:B------:R-:W-:Y:S01]  /*12f0*/  ISETP.GT.U32.AND P6, PT, R41, R30, PT ;  /* 0x0000001e2900720c */ /* 0x000fe20003fc4070 */
[----:B------:R-:W-:Y:S01]  /*1300*/  IMAD.SHL.U32 R39, R0, 0x2, RZ ;  /* 0x0000000200277824 */ /* 0x000fe200078e00ff */
[----:B------:R-:W-:Y:S01]  /*1310*/  ISETP.GT.U32.AND P0, PT, R46, R21, PT ;  /* 0x000000152e00720c */ /* 0x000fe20003f04070 */
[--C-:B------:R-:W-:Y:S01]  /*1320*/  @!P2 IMAD.IADD R37, R37, 0x1, -R41.reuse ;  /* 0x000000012525a824 */ /* 0x100fe200078e0a29 */
[----:B------:R-:W-:Y:S01]  /*1330*/  ISETP.GT.U32.AND P2, PT, R41, R34, PT ;  /* 0x000000222900720c */ /* 0x000fe20003f44070 */
[----:B------:R-:W-:Y:S01]  /*1340*/  @!P1 IMAD.IADD R32, R32, 0x1, -R41 ;  /* 0x0000000120209824 */ /* 0x000fe200078e0a29 */
[----:B------:R-:W-:Y:S01]  /*1350*/  LOP3.LUT R19, R40, 0x7e, R39, 0x78, !PT ;  /* 0x0000007e28137812 */ /* 0x000fe200078e7827 */
[--C-:B------:R-:W-:Y:S01]  /*1360*/  @!P5 IMAD.IADD R31, R31, 0x1, -R41.reuse ;  /* 0x000000011f1fd824 */ /* 0x100fe200078e0a29 */
[----:B------:R-:W-:Y:S01]  /*1370*/  ISETP.GT.U32.AND P1, PT, R41, R37, PT ;  /* 0x000000252900720c */ /* 0x000fe20003f24070 */
[--C-:B------:R-:W-:Y:S01]  /*1380*/  @!P4 IMAD.IADD R33, R33, 0x1, -R41.reuse ;  /* 0x000000012121c824 */ /* 0x100fe200078e0a29 */
[----:B------:R-:W-:Y:S01]  /*1390*/  ISETP.GT.U32.AND P5, PT, R41, R35, PT ;  /* 0x000000232900720c */ /* 0x000fe20003fa4070 */
[----:B------:R-:W-:Y:S01]  /*13a0*/  IMAD R51, R51, R60, RZ ;  /* 0x0000003c33337224 */ /* 0x000fe200078e02ff */
[----:B------:R-:W-:Y:S01]  /*13b0*/  ISETP.NE.AND P4, PT, R28, RZ, PT ;  /* 0x000000ff1c00720c */ /* 0x000fe20003f85270 */
[--C-:B------:R-:W-:Y:S01]  /*13c0*/  @!P6 IMAD.IADD R30, R30, 0x1, -R41.reuse ;  /* 0x000000011e1ee824 */ /* 0x100fe200078e0a29 */
[----:B------:R-:W-:Y:S01]  /*13d0*/  ISETP.GT.U32.AND P6, PT, R41, R36, PT ;  /* 0x000000242900720c */ /* 0x000fe20003fc4070 */
[----:B------:R-:W-:Y:S01]  /*13e0*/  @!P0 IMAD.IADD R21, R21, 0x1, -R46 ;  /* 0x0000000115158824 */ /* 0x000fe200078e0a2e */
[----:B------:R-:W-:Y:S01]  /*13f0*/  ISETP.GE.AND P0, PT, R17, RZ, PT ;  /* 0x000000ff1100720c */ /* 0x000fe20003f06270 */
[----:B------:R-:W-:Y:S01]  /*1400*/  @!P2 IMAD.IADD R34, R34, 0x1, -R41 ;  /* 0x000000012222a824 */ /* 0x000fe200078e0a29 */
[----:B------:R-:W-:Y:S01]  /*1410*/  ISETP.GE.AND P2, PT, R16, RZ, PT ;  /* 0x000000ff1000720c */ /* 0x000fe20003f46270 */
[----:B------:R-:W-:Y:S01]  /*1420*/  IMAD.MOV.U32 R39, RZ, RZ, R21 ;  /* 0x000000ffff277224 */ /* 0x000fe200078e0015 */
[----:B------:R-:W-:Y:S01]  /*1430*/  LOP3.LUT R21, RZ, R29, RZ, 0x33, !PT ;  /* 0x0000001dff157212 */ /* 0x000fe200078e33ff */
[--C-:B------:R-:W-:Y:S01]  /*1440*/  @!P1 IMAD.IADD R37, R37, 0x1, -R41.reuse ;  /* 0x0000000125259824 */ /* 0x100fe200078e0a29 */
[----:B------:R-:W-:Y:S01]  /*1450*/  ISETP.GE.AND P1, PT, R15, RZ, PT ;  /* 0x000000ff0f00720c */ /* 0x000fe20003f26270 */
[----:B------:R-:W-:Y:S01]  /*1460*/  @!P5 IMAD.IADD R35, R35, 0x1, -R41 ;  /* 0x000000012323d824 */ /* 0x000fe200078e0a29 */
[----:B------:R-:W-:Y:S01]  /*1470*/  ISETP.GE.AND P5, PT, R14, RZ, PT ;  /* 0x000000ff0e00720c */ /* 0x000fe20003fa6270 */
[----:B------:R-:W-:Y:S01]  /*1480*/  @!P3 IMAD.MOV R39, RZ, RZ, -R39 ;  /* 0x000000ffff27b224 */ /* 0x000fe200078e0a27 */
[----:B------:R-:W-:Y:S01]  /*1490*/  @!P4 LOP3.LUT R39, RZ, R28, RZ, 0x33, !PT ;  /* 0x0000001cff27c212 */ /* 0x000fe200078e33ff */
[----:B------:R-:W-:Y:S01]  /*14a0*/  @!P6 IMAD.IADD R36, R36, 0x1, -R41 ;  /* 0x000000012424e824 */ /* 0x000fe200078e0a29 */
[----:B------:R-:W-:Y:S01]  /*14b0*/  ISETP.GE.AND P4, PT, R13, RZ, PT ;  /* 0x000000ff0d00720c */ /* 0x000fe20003f86270 */
[----:B------:R-:W-:Y:S01]  /*14c0*/  @!P0 IMAD.MOV R20, RZ, RZ, -R20 ;  /* 0x000000ffff148224 */ /* 0x000fe200078e0a14 */
[----:B------:R-:W-:Y:S01]  /*14d0*/  ISETP.GE.AND P0, PT, R11, RZ, PT ;  /* 0x000000ff0b00720c */ /* 0x000fe20003f06270 */
[----:B------:R-:W-:Y:S01]  /*14e0*/  @!P2 IMAD.MOV R22, RZ, RZ, -R22 ;  /* 0x000000ffff16a224 */ /* 0x000fe200078e0a16 */
[----:B------:R-:W-:Y:S01]  /*14f0*/  ISETP.GE.AND P3, PT, R12, RZ, PT ;  /* 0x000000ff0c00720c */ /* 0x000fe20003f66270 */
[----:B------:R-:W-:Y:S01]  /*1500*/  IMAD R39, R39, UR4, RZ ;  /* 0x0000000427277c24 */ /* 0x000fe2000f8e02ff */
[----:B------:R-:W-:Y:S01]  /*1510*/  ISETP.GE.AND P2, PT, R10, RZ, PT ;  /* 0x000000ff0a00720c */ /* 0x000fe20003f46270 */
[----:B------:R-:W-:Y:S01]  /*1520*/  @!P1 IMAD.MOV R23, RZ, RZ, -R23 ;  /* 0x000000ffff179224 */ /* 0x000fe200078e0a17 */
[----:B------:R-:W-:Y:S01]  /*1530*/  ISETP.GE.AND P1, PT, R9, RZ, PT ;  /* 0x000000ff0900720c */ /* 0x000fe20003f26270 */
[----:B------:R-:W-:Y:S01]  /*1540*/  @!P5 IMAD.MOV R24, RZ, RZ, -R24 ;  /* 0x000000ffff18d224 */ /* 0x000fe200078e0a18 */
[----:B------:R-:W-:Y:S01]  /*1550*/  ISETP.GE.AND P5, PT, R8, RZ, PT ;  /* 0x000000ff0800720c */ /* 0x000fe20003fa6270 */
[----:B------:R-:W-:Y:S01]  /*1560*/  ULDC UR4, c[0x0][0x240] ;  /* 0x0000900000047ab9 */ /* 0x000fe20000000800 */
[----:B------:R-:W-:Y:S01]  /*1570*/  LOP3.LUT R46, R66, 0x1c, RZ, 0xfc, !PT ;  /* 0x0000001c422e7812 */ /* 0x000fe200078efcff */
[----:B------:R-:W-:Y:S01]  /*1580*/  @!P4 IMAD.MOV R25, RZ, RZ, -R25 ;  /* 0x000000ffff19c224 */ /* 0x000fe200078e0a19 */
[----:B------:R-:W-:Y:S01]  /*1590*/  ISETP.GE.AND P4, PT, R7, RZ, PT ;  /* 0x000000ff0700720c */ /* 0x000fe20003f86270 */
        /* <DEDUP_REMOVED lines=10> */
[----:B------:R-:W-:Y:S01]  /*1640*/  IMAD R47, R47, R60, RZ ;  /* 0x0000003c2f2f7224 */ /* 0x000fe200078e02ff */
[----:B------:R-:W-:Y:S01]  /*1650*/  LOP3.LUT R41, R66, 0x12, RZ, 0xfc, !PT ;  /* 0x0000001242297812 */ /* 0x000fe200078efcff */
[----:B------:R-:W-:Y:S01]  /*1660*/  @!P4 IMAD.MOV R33, RZ, RZ, -R33 ;  /* 0x000000ffff21c224 */ /* 0x000fe200078e0a21 */
[----:B------:R-:W-:Y:S01]  /*1670*/  ISETP.NE.AND P4, PT, R29, RZ, PT ;  /* 0x000000ff1d00720c */ /* 0x000fe20003f85270 */
[----:B------:R-:W-:Y:S01]  /*1680*/  @!P0 IMAD.MOV R35, RZ, RZ, -R35 ;  /* 0x000000ffff238224 */ /* 0x000fe200078e0a23 */
[----:B------:R-:W-:Y:S01]  /*1690*/  LEA R74, P0, R39, UR6, 0x1 ;  /* 0x00000006274a7c11 */ /* 0x000fe2000f8008ff */
[----:B------:R-:W-:Y:S01]  /*16a0*/  @!P3 IMAD.MOV R34, RZ, RZ, -R34 ;  /* 0x000000ffff22b224 */ /* 0x000fe200078e0a22 */
[C---:B------:R-:W-:Y:S01]  /*16b0*/  SEL R20, R21.reuse, R20, !P4 ;  /* 0x0000001415147207 */ /* 0x040fe20006000000 */
[----:B------:R-:W-:Y:S01]  /*16c0*/  @!P2 IMAD.MOV R36, RZ, RZ, -R36 ;  /* 0x000000ffff24a224 */ /* 0x000fe200078e0a24 */
[C---:B------:R-:W-:Y:S01]  /*16d0*/  SEL R22, R21.reuse, R22, !P4 ;  /* 0x0000001615167207 */ /* 0x040fe20006000000 */
[----:B------:R-:W-:Y:S01]  /*16e0*/  @!P1 IMAD.MOV R37, RZ, RZ, -R37 ;  /* 0x000000ffff259224 */ /* 0x000fe200078e0a25 */
[C---:B------:R-:W-:Y:S01]  /*16f0*/  SEL R23, R21.reuse, R23, !P4 ;  /* 0x0000001715177207 */ /* 0x040fe20006000000 */
[----:B------:R-:W-:Y:S01]  /*1700*/  @!P5 IMAD.MOV R38, RZ, RZ, -R38 ;  /* 0x000000ffff26d224 */ /* 0x000fe200078e0a26 */
[C---:B------:R-:W-:Y:S01]  /*1710*/  SEL R24, R21.reuse, R24, !P4 ;  /* 0x0000001815187207 */ /* 0x040fe20006000000 */
[----:B------:R-:W-:Y:S01]  /*1720*/  IMAD R20, R20, UR4, RZ ;  /* 0x0000000414147c24 */ /* 0x000fe2000f8e02ff */
[C---:B------:R-:W-:Y:S01]  /*1730*/  SEL R25, R21.reuse, R25, !P4 ;  /* 0x0000001915197207 */ /* 0x040fe20006000000 */
[----:B------:R-:W-:Y:S01]  /*1740*/  IMAD R22, R22, UR4, RZ ;  /* 0x0000000416167c24 */ /* 0x000fe2000f8e02ff */
[----:B------:R-:W-:Y:S01]  /*1750*/  SEL R26, R21, R26, !P4 ;  /* 0x0000001a151a7207 */ /* 0x000fe20006000000 */
[----:B------:R-:W-:Y:S01]  /*1760*/  IMAD R23, R23, UR4, RZ ;  /* 0x0000000417177c24 */ /* 0x000fe2000f8e02ff */
[C---:B------:R-:W-:Y:S01]  /*1770*/  SEL R27, R21.reuse, R27, !P4 ;  /* 0x0000001b151b7207 */ /* 0x040fe20006000000 */
[----:B------:R-:W-:Y:S01]  /*1780*/  IMAD R24, R24, UR4, RZ ;  /* 0x0000000418187c24 */ /* 0x000fe2000f8e02ff */
[----:B------:R-:W-:Y:S01]  /*1790*/  SEL R30, R21, R30, !P4 ;  /* 0x0000001e151e7207 */ /* 0x000fe20006000000 */
[----:B------:R-:W-:Y:S01]  /*17a0*/  IMAD R25, R25, UR4, RZ ;  /* 0x0000000419197c24 */ /* 0x000fe2000f8e02ff */
[----:B------:R-:W-:Y:S01]  /*17b0*/  SEL R31, R21, R31, !P4 ;  /* 0x0000001f151f7207 */ /* 0x000fe20006000000 */
[----:B------:R-:W-:Y:S01]  /*17c0*/  IMAD R26, R26, UR4, RZ ;  /* 0x000000041a1a7c24 */ /* 0x000fe2000f8e02ff */
[----:B------:R-:W-:Y:S01]  /*17d0*/  LEA.HI.X.SX32 R75, R39, UR7, 0x1, P0 ;  /* 0x00000007274b7c11 */ /* 0x000fe200080f0eff */
[----:B------:R-:W-:Y:S01]  /*17e0*/  ULDC.64 UR6, c[0x0][0x218] ;  /* 0x0000860000067ab9 */ /* 0x000fe20000000a00 */
[----:B------:R-:W-:Y:S01]  /*17f0*/  SEL R32, R21, R32, !P4 ;  /* 0x0000002015207207 */ /* 0x000fe20006000000 */
        /* <DEDUP_REMOVED lines=13> */
[----:B------:R-:W-:Y:S01]  /*18d0*/  LEA R108, P2, R20, UR6, 0x1 ;  /* 0x00000006146c7c11 */ /* 0x000fe2000f8408ff */
[----:B------:R-:W-:Y:S01]  /*18e0*/  IMAD R36, R36, UR4, RZ ;  /* 0x0000000424247c24 */ /* 0x000fe2000f8e02ff */
[----:B------:R-:W-:Y:S01]  /*18f0*/  LEA R106, P1, R22, UR6, 0x1 ;  /* 0x00000006166a7c11 */ /* 0x000fe2000f8208ff */
[----:B------:R-:W-:Y:S01]  /*1900*/  IMAD R37, R37, UR4, RZ ;  /* 0x0000000425257c24 */ /* 0x000fe2000f8e02ff */
[----:B------:R-:W-:Y:S01]  /*1910*/  LEA.HI.X.SX32 R109, R20, UR7, 0x1, P2 ;  /* 0x00000007146d7c11 */ /* 0x000fe200090f0eff */
[----:B------:R-:W-:Y:S01]  /*1920*/  IMAD R21, R21, UR4, RZ ;  /* 0x0000000415157c24 */ /* 0x000fe2000f8e02ff */
[----:B------:R-:W-:Y:S01]  /*1930*/  LEA.HI.X.SX32 R107, R22, UR7, 0x1, P1 ;  /* 0x00000007166b7c11 */ /* 0x000fe200088f0eff */
[----:B------:R-:W-:Y:S01]  /*1940*/  UMOV UR4, URZ ;  /* 0x0000003f00047c82 */ /* 0x000fe20008000000 */
[----:B------:R-:W-:Y:S01]  /*1950*/  LEA R104, P0, R23, UR6, 0x1 ;  /* 0x0000000617687c11 */ /* 0x000fe2000f8008ff */
[----:B------:R-:W-:Y:S01]  /*1960*/  UIADD3.X UR9, UR4, 0x40000040, URZ, UP0, !UPT ;  /* 0x4000004004097890 */ /* 0x000fe200087fe43f */
[----:B------:R-:W-:Y:S01]  /*1970*/  LEA R102, P4, R24, UR6, 0x1 ;  /* 0x0000000618667c11 */ /* 0x000fe2000f8808ff */
[-C--:B------:R-:W-:Y:S01]  /*1980*/  IMAD R46, R46, R60.reuse, RZ ;  /* 0x0000003c2e2e7224 */ /* 0x080fe200078e02ff */
        /* <DEDUP_REMOVED lines=10> */
[----:B------:R-:W-:Y:S01]  /*1a30*/  LEA.HI.X.SX32 R105, R23, UR7, 0x1, P0 ;  /* 0x0000000717697c11 */ /* 0x000fe200080f0eff */
        /* <DEDUP_REMOVED lines=13> */
[----:B------:R-:W-:Y:S01]  /*1b10*/  LEA R96, P0, R32, UR6, 0x1 ;  /* 0x0000000620607c11 */ /* 0x000fe2000f8008ff */
[----:B------:R-:W-:Y:S01]  /*1b20*/  IMAD R61, R61, R60, RZ ;  /* 0x0000003c3d3d7224 */ /* 0x000fe200078e02ff */
[----:B------:R-:W-:Y:S01]  /*1b30*/  LEA R90, P4, R33, UR6, 0x1 ;  /* 0x00000006215a7c11 */ /* 0x000fe2000f8808ff */
[----:B---3--:R-:W-:Y:S01]  /*1b40*/  IMAD R59, R59, R58, RZ ;  /* 0x0000003a3b3b7224 */ /* 0x008fe200078e02ff */
[----:B------:R-:W-:-:S02]  /*1b50*/  LEA R116, P6, R34, UR6, 0x1 ;  /* 0x0000000622747c11 */ /* 0x000fc4000f8c08ff */
[----:B------:R-:W-:Y:S02]  /*1b60*/  CS2R R24, SRZ ;  /* 0x0000000000187805 */ /* 0x000fe4000001ff00 */
[----:B------:R-:W-:Y:S02]  /*1b70*/  LEA R114, P5, R35, UR6, 0x1 ;  /* 0x0000000623727c11 */ /* 0x000fe4000f8a08ff */
[----:B------:R-:W-:Y:S02]  /*1b80*/  CS2R R26, SRZ ;  /* 0x00000000001a7805 */ /* 0x000fe4000001ff00 */
[----:B------:R-:W-:Y:S02]  /*1b90*/  LEA R92, P3, R36, UR6, 0x1 ;  /* 0x00000006245c7c11 */ /* 0x000fe4000f8608ff */
[----:B------:R-:W-:Y:S02]  /*1ba0*/  CS2R R28, SRZ ;  /* 0x00000000001c7805 */ /* 0x000fe4000001ff00 */
[----:B------:R-:W-:-:S02]  /*1bb0*/  LEA R120, P2, R37, UR6, 0x1 ;  /* 0x0000000625787c11 */ /* 0x000fc4000f8408ff */
[----:B------:R-:W-:Y:S02]  /*1bc0*/  CS2R R30, SRZ ;  /* 0x00000000001e7805 */ /* 0x000fe4000001ff00 */
[C---:B------:R-:W-:Y:S01]  /*1bd0*/  LEA R118, P1, R21.reuse, UR6, 0x1 ;  /* 0x0000000615767c11 */ /* 0x040fe2000f8208ff */
[----:B------:R-:W-:Y:S01]  /*1be0*/  UIADD3 UR6, UR12, 0x2000, URZ ;  /* 0x000020000c067890 */ /* 0x000fe2000fffe03f */
[C---:B------:R-:W-:Y:S02]  /*1bf0*/  LOP3.LUT R20, R66.reuse, 0x28, RZ, 0xfc, !PT ;  /* 0x0000002842147812 */ /* 0x040fe400078efcff */
[----:B------:R-:W-:Y:S02]  /*1c00*/  CS2R R38, SRZ ;  /* 0x0000000000267805 */ /* 0x000fe4000001ff00 */
[----:B------:R-:W-:Y:S01]  /*1c10*/  LEA.HI.X.SX32 R119, R21, UR7, 0x1, P1 ;  /* 0x0000000715777c11 */ /* 0x000fe200088f0eff */
[----:B------:R-:W-:Y:S01]  /*1c20*/  USHF.R.U32.HI UR6, URZ, 0x4, UR6 ;  /* 0x000000043f067899 */ /* 0x000fe20008011606 */
[----:B------:R-:W-:Y:S01]  /*1c30*/  LOP3.LUT R21, R66, 0x30, RZ, 0xfc, !PT ;  /* 0x0000003042157812 */ /* 0x000fe200078efcff */
[-C--:B------:R-:W-:Y:S01]  /*1c40*/  IMAD R20, R20, R60.reuse, RZ ;  /* 0x0000003c14147224 */ /* 0x080fe200078e02ff */
[C---:B------:R-:W-:Y:S01]  /*1c50*/  LOP3.LUT R44, R66.reuse, 0x10, RZ, 0xfc, !PT ;  /* 0x00000010422c7812 */ /* 0x040fe200078efcff */
[----:B------:R-:W-:Y:S01]  /*1c60*/  USGXT.U32 UR6, UR6, 0xe ;  /* 0x0000000e0606789a */ /* 0x000fe20008000000 */
[C---:B------:R-:W-:Y:S01]  /*1c70*/  LOP3.LUT R22, R66.reuse, 0xc, RZ, 0xfc, !PT ;  /* 0x0000000c42167812 */ /* 0x040fe200078efcff */
[-C--:B------:R-:W-:Y:S01]  /*1c80*/  IMAD R21, R21, R60.reuse, RZ ;  /* 0x0000003c15157224 */ /* 0x080fe200078e02ff */
[----:B------:R-:W-:Y:S01]  /*1c90*/  LOP3.LUT R23, R66, 0xa, RZ, 0xfc, !PT ;  /* 0x0000000a42177812 */ /* 0x000fe200078efcff */
[----:B------:R-:W-:Y:S01]  /*1ca0*/  UIADD3 UR10, UP0, UR6, 0x2, URZ ;  /* 0x00000002060a7890 */ /* 0x000fe2000ff1e03f */
[----:B------:R-:W-:Y:S01]  /*1cb0*/  LEA.HI.X.SX32 R97, R32, UR7, 0x1, P0 ;  /* 0x0000000720617c11 */ /* 0x000fe200080f0eff */
[-C--:B------:R-:W-:Y:S01]  /*1cc0*/  IMAD R44, R44, R60.reuse, RZ ;  /* 0x0000003c2c2c7224 */ /* 0x080fe200078e02ff */
[----:B------:R-:W-:Y:S01]  /*1cd0*/  LEA.HI.X.SX32 R91, R33, UR7, 0x1, P4 ;  /* 0x00000007215b7c11 */ /* 0x000fe2000a0f0eff */
[-C--:B------:R-:W-:Y:S01]  /*1ce0*/  IMAD R22, R22, R60.reuse, RZ ;  /* 0x0000003c16167224 */ /* 0x080fe200078e02ff */
[----:B------:R-:W-:Y:S01]  /*1cf0*/  LEA.HI.X.SX32 R117, R34, UR7, 0x1, P6 ;  /* 0x0000000722757c11 */ /* 0x000fe2000b0f0eff */
[-C--:B------:R-:W-:Y:S01]  /*1d00*/  IMAD R23, R23, R60.reuse, RZ ;  /* 0x0000003c17177224 */ /* 0x080fe200078e02ff */
[----:B------:R-:W-:Y:S01]  /*1d10*/  LEA.HI.X.SX32 R115, R35, UR7, 0x1, P5 ;  /* 0x0000000723737c11 */ /* 0x000fe2000a8f0eff */
[----:B------:R-:W-:Y:S01]  /*1d20*/  IMAD R66, R66, R60, RZ ;  /* 0x0000003c42427224 */ /* 0x000fe200078e02ff */
[----:B------:R-:W-:Y:S01]  /*1d30*/  LEA.HI.X.SX32 R93, R36, UR7, 0x1, P3 ;  /* 0x00000007245d7c11 */ /* 0x000fe200098f0eff */
[----:B------:R-:W-:Y:S01]  /*1d40*/  UIADD3.X UR11, UR5, 0x40000040, URZ, UP0, !UPT ;  /* 0x40000040050b7890 */ /* 0x000fe200087fe43f */
[----:B------:R-:W-:-:S02]  /*1d50*/  LEA.HI.X.SX32 R145, R37, UR7, 0x1, P2 ;  /* 0x0000000725917c11 */ /* 0x000fc400090f0eff */
[----:B------:R-:W-:Y:S02]  /*1d60*/  CS2R R32, SRZ ;  /* 0x0000000000207805 */ /* 0x000fe4000001ff00 */
[----:B------:R-:W-:Y:S02]  /*1d70*/  CS2R R34, SRZ ;  /* 0x0000000000227805 */ /* 0x000fe4000001ff00 */
[----:B------:R-:W-:Y:S01]  /*1d80*/  CS2R R36, SRZ ;  /* 0x0000000000247805 */ /* 0x000fe2000001ff00 */
[----:B------:R-:W-:Y:S01]  /*1d90*/  IMAD.SHL.U32 R60, R60, 0x40, RZ ;  /* 0x000000403c3c7824 */ /* 0x000fe200078e00ff */
[----:B------:R-:W-:Y:S01]  /*1da0*/  SHF.R.S32.HI R52, RZ, 0x6, R52 ;  /* 0x00000006ff347819 */ /* 0x000fe20000011434 */
[----:B------:R-:W-:Y:S01]  /*1db0*/  IMAD.SHL.U32 R58, R58, 0x40, RZ ;  /* 0x000000403a3a7824 */ /* 0x000fe200078e00ff */
[C---:B------:R-:W-:Y:S01]  /*1dc0*/  LOP3.LUT R57, R19.reuse, 0x20, RZ, 0x3c, !PT ;  /* 0x0000002013397812 */ /* 0x040fe200078e3cff */
[----:B------:R-:W-:Y:S01]  /*1dd0*/  UIADD3.64 UR16, UR8, 0x80, URZ ;  /* 0x0000008008107897 */ /* 0x000fe2000fffe03f */
[C---:B------:R-:W-:Y:S01]  /*1de0*/  LOP3.LUT R56, R19.reuse, 0x40, RZ, 0x3c, !PT ;  /* 0x0000004013387812 */ /* 0x040fe200078e3cff */
[----:B------:R-:W-:Y:S01]  /*1df0*/  UIADD3.64 UR20, UR8, 0x100, URZ ;  /* 0x0000010008147897 */ /* 0x000fe2000fffe03f */
[----:B------:R-:W-:Y:S01]  /*1e00*/  LOP3.LUT R55, R19, 0x60, RZ, 0x3c, !PT ;  /* 0x0000006013377812 */ /* 0x000fe200078e3cff */
[----:B------:R-:W-:-:S02]  /*1e10*/  UIADD3.64 UR18, UR10, 0x2, URZ ;  /* 0x000000020a127897 */ /* 0x000fc4000fffe03f */
[----:B------:R-:W-:-:S12]  /*1e20*/  UIADD3.64 UR22, UR10, 0x4, URZ ;  /* 0x000000040a167897 */ /* 0x000fd8000fffe03f */
.L_x_1:
[----:B------:R-:W-:Y:S01]  /*1e30*/  LEA.HI R40, R0, 0xe, RZ, 0x1a ;  /* 0x0000000e00287811 */ /* 0x000fe200078fd0ff */
[----:B------:R-:W-:Y:S01]  /*1e40*/  IMAD.WIDE R82, R61, 0x2, R74 ;  /* 0x000000023d527825 */ /* 0x000fe200078e024a */
[----:B------:R-:W-:Y:S02]  /*1e50*/  SHF.R.U32.HI R86, RZ, 0x6, R0 ;  /* 0x00000006ff567819 */ /* 0x000fe40000011600 */
[----:B------:R-:W-:Y:S01]  /*1e60*/  ISETP.GE.AND P2, PT, R40, UR14, PT ;  /* 0x0000000e28007c0c */ /* 0x000fe2000bf46270 */
[----:B------:R-:W-:Y:S01]  /*1e70*/  IMAD.WIDE R84, R62, 0x2, R74 ;  /* 0x000000023e547825 */ /* 0x000fe200078e024a */
[C---:B------:R-:W-:Y:S02]  /*1e80*/  LEA.HI R40, R0.reuse, 0x3e, RZ, 0x1a ;  /* 0x0000003e00287811 */ /* 0x040fe400078fd0ff */
[C---:B------:R-:W-:Y:S02]  /*1e90*/  LEA.HI R76, R0.reuse, 0x1e, RZ, 0x1a ;  /* 0x0000001e004c7811 */ /* 0x040fe400078fd0ff */
[----:B------:R-:W-:-:S02]  /*1ea0*/  LEA.HI R77, R0, 0x2e, RZ, 0x1a ;  /* 0x0000002e004d7811 */ /* 0x000fc400078fd0ff */
[----:B------:R-:W-:Y:S02]  /*1eb0*/  ISETP.GE.AND P5, PT, R40, UR14, PT ;  /* 0x0000000e28007c0c */ /* 0x000fe4000bfa6270 */
[----:B------:R-:W-:Y:S02]  /*1ec0*/  SGXT.U32 R86, R86, 0x1 ;  /* 0x000000015656781a */ /* 0x000fe40000000000 */
[----:B------:R-:W-:Y:S02]  /*1ed0*/  ISETP.GE.AND P3, PT, R76, UR14, PT ;  /* 0x0000000e4c007c0c */ /* 0x000fe4000bf66270 */
[----:B------:R-:W-:Y:S02]  /*1ee0*/  PRMT R138, RZ, 0x7610, R138 ;  /* 0x00007610ff8a7816 */ /* 0x000fe4000000008a */
[----:B------:R-:W-:Y:S02]  /*1ef0*/  ISETP.GE.AND P4, PT, R77, UR14, PT ;  /* 0x0000000e4d007c0c */ /* 0x000fe4000bf86270 */
[----:B------:R-:W-:-:S02]  /*1f00*/  LOP3.LUT R40, R86, 0x2, RZ, 0xfc, !PT ;  /* 0x0000000256287812 */ /* 0x000fc400078efcff */
[----:B------:R-:W-:Y:S01]  /*1f10*/  LOP3.LUT R78, R0, 0x3f, RZ, 0xc0, !PT ;  /* 0x0000003f004e7812 */ /* 0x000fe200078ec0ff */
[----:B------:R0:W2:Y:S01]  /*1f20*/  @!P2 LDG.E.U16 R138, desc[UR24][R82.64] ;  /* 0x00000018528aa981 */ /* 0x0000a2000c1e1500 */
[----:B------:R-:W-:Y:S01]  /*1f30*/  ISETP.GE.AND P1, PT, R86, UR14, PT ;  /* 0x0000000e56007c0c */ /* 0x000fe2000bf26270 */
[----:B------:R-:W-:Y:S01]  /*1f40*/  IMAD.WIDE R80, R64, 0x2, R74 ;  /* 0x0000000240507825 */ /* 0x000fe200078e024a */
[----:B------:R-:W-:Y:S02]  /*1f50*/  PRMT R126, RZ, 0x7610, R126 ;  /* 0x00007610ff7e7816 */ /* 0x000fe4000000007e */
[----:B------:R-:W-:Y:S02]  /*1f60*/  PRMT R134, RZ, 0x7610, R134 ;  /* 0x00007610ff867816 */ /* 0x000fe40000000086 */
[----:B------:R-:W-:Y:S02]  /*1f70*/  ISETP.GE.AND P2, PT, R40, UR14, PT ;  /* 0x0000000e28007c0c */ /* 0x000fe4000bf46270 */
[----:B------:R-:W-:Y:S01]  /*1f80*/  ISETP.GE.AND P0, PT, R78, UR14, PT ;  /* 0x0000000e4e007c0c */ /* 0x000fe2000bf06270 */
[----:B------:R-:W-:Y:S01]  /*1f90*/  IMAD.WIDE R78, R63, 0x2, R74 ;  /* 0x000000023f4e7825 */ /* 0x000fe200078e024a */
[----:B------:R-:W-:Y:S01]  /*1fa0*/  PRMT R130, RZ, 0x7610, R130 ;  /* 0x00007610ff827816 */ /* 0x000fe20000000082 */
[----:B------:R-:W3:Y:S01]  /*1fb0*/  @!P5 LDG.E.U16 R126, desc[UR24][R80.64] ;  /* 0x00000018507ed981 */ /* 0x000ee2000c1e1500 */
[----:B------:R-:W-:-:S02]  /*1fc0*/  LOP3.LUT R87, R86, 0x4, RZ, 0xfc, !PT ;  /* 0x0000000456577812 */ /* 0x000fc400078efcff */
[----:B0-----:R-:W-:Y:S01]  /*1fd0*/  LOP3.LUT R82, R86, 0xa, RZ, 0xfc, !PT ;  /* 0x0000000a56527812 */ /* 0x001fe200078efcff */
[----:B------:R-:W4:Y:S01]  /*1fe0*/  @!P3 LDG.E.U16 R134, desc[UR24][R84.64] ;  /* 0x000000185486b981 */ /* 0x000f22000c1e1500 */
[----:B------:R-:W-:Y:S01]  /*1ff0*/  PRMT R110, RZ, 0x7610, R110 ;  /* 0x00007610ff6e7816 */ /* 0x000fe2000000006e */
[----:B------:R-:W-:Y:S01]  /*2000*/  IMAD.WIDE R76, R66, 0x2, R74 ;  /* 0x00000002424c7825 */ /* 0x000fe200078e024a */
[----:B------:R-:W-:Y:S01]  /*2010*/  ISETP.GE.AND P5, PT, R87, UR14, PT ;  /* 0x0000000e57007c0c */ /* 0x000fe2000bfa6270 */
[----:B------:R0:W5:Y:S01]  /*2020*/  @!P4 LDG.E.U16 R130, desc[UR24][R78.64] ;  /* 0x000000184e82c981 */ /* 0x000162000c1e1500 */
[----:B------:R-:W-:Y:S02]  /*2030*/  LOP3.LUT R88, R86, 0x6, RZ, 0xfc, !PT ;  /* 0x0000000656587812 */ /* 0x000fe400078efcff */
[----:B------:R-:W-:Y:S01]  /*2040*/  PRMT R156, RZ, 0x7610, R156 ;  /* 0x00007610ff9c7816 */ /* 0x000fe2000000009c */
[----:B------:R-:W2:Y:S01]  /*2050*/  @!P1 LDG.E.U16 R110, desc[UR24][R76.64] ;  /* 0x000000184c6e9981 */ /* 0x000ea2000c1e1500 */
[----:B------:R-:W-:-:S02]  /*2060*/  ISETP.GE.AND P3, PT, R82, UR14, PT ;  /* 0x0000000e52007c0c */ /* 0x000fc4000bf66270 */
[----:B------:R-:W-:Y:S01]  /*2070*/  LOP3.LUT R40, R86, 0x8, RZ, 0xfc, !PT ;  /* 0x0000000856287812 */ /* 0x000fe200078efcff */
[--C-:B0-----:R-:W-:Y:S01]  /*2080*/  IMAD.WIDE R78, R65, 0x2, R74.reuse ;  /* 0x00000002414e7825 */ /* 0x101fe200078e024a */
[----:B------:R-:W-:Y:S02]  /*2090*/  ISETP.GE.AND P4, PT, R88, UR14, PT ;  /* 0x0000000e58007c0c */ /* 0x000fe4000bf86270 */
[----:B------:R-:W-:Y:S01]  /*20a0*/  LOP3.LUT R83, R86, 0xc, RZ, 0xfc, !PT ;  /* 0x0000000c56537812 */ /* 0x000fe200078efcff */
[----:B------:R-:W-:Y:S01]  /*20b0*/  IMAD.WIDE R80, R67, 0x2, R74 ;  /* 0x0000000243507825 */ /* 0x000fe200078e024a */
[----:B------:R-:W-:Y:S01]  /*20c0*/  PRMT R133, RZ, 0x7610, R133 ;  /* 0x00007610ff857816 */ /* 0x000fe20000000085 */
[----:B------:R0:W3:Y:S01]  /*20d0*/  @!P2 LDG.E.U16 R156, desc[UR24][R78.64] ;  /* 0x000000184e9ca981 */ /* 0x0000e2000c1e1500 */
[----:B------:R-:W-:Y:S02]  /*20e0*/  ISETP.GE.AND P1, PT, R40, UR14, PT ;  /* 0x0000000e28007c0c */ /* 0x000fe4000bf26270 */
[----:B------:R-:W-:-:S02]  /*20f0*/  ISETP.GE.AND P2, PT, R83, UR14, PT ;  /* 0x0000000e53007c0c */ /* 0x000fc4000bf46270 */
[----:B------:R-:W-:Y:S01]  /*2100*/  PRMT R154, RZ, 0x7610, R154 ;  /* 0x00007610ff9a7816 */ /* 0x000fe2000000009a */
[----:B------:R1:W4:Y:S01]  /*2110*/  @!P5 LDG.E.U16 R133, desc[UR24][R80.64] ;  /* 0x000000185085d981 */ /* 0x000322000c1e1500 */
[C---:B------:R-:W-:Y:S01]  /*2120*/  LOP3.LUT R82, R86.reuse, 0x10, RZ, 0xfc, !PT ;  /* 0x0000001056527812 */ /* 0x040fe200078efcff */
[----:B0-----:R-:W-:Y:S01]  /*2130*/  IMAD.WIDE R78, R23, 0x2, R74 ;  /* 0x00000002174e7825 */ /* 0x001fe200078e024a */
[----:B------:R-:W-:Y:S02]  /*2140*/  PRMT R140, RZ, 0x7610, R140 ;  /* 0x00007610ff8c7816 */ /* 0x000fe4000000008c */
[----:B------:R-:W-:Y:S01]  /*2150*/  LOP3.LUT R87, R86, 0x14, RZ, 0xfc, !PT ;  /* 0x0000001456577812 */ /* 0x000fe200078efcff */
[----:B------:R-:W-:Y:S01]  /*2160*/  IMAD.WIDE R76, R68, 0x2, R74 ;  /* 0x00000002444c7825 */ /* 0x000fe200078e024a */
[----:B------:R-:W-:Y:S01]  /*2170*/  PRMT R40, RZ, 0x7610, R40 ;  /* 0x00007610ff287816 */ /* 0x000fe20000000028 */
[----:B------:R-:W5:Y:S01]  /*2180*/  @!P3 LDG.E.U16 R154, desc[UR24][R78.64] ;  /* 0x000000184e9ab981 */ /* 0x000f62000c1e1500 */
[----:B------:R-:W-:Y:S01]  /*2190*/  ISETP.GE.AND P5, PT, R82, UR14, PT ;  /* 0x0000000e52007c0c */ /* 0x000fe2000bfa6270 */
[----:B------:R-:W-:Y:S01]  /*21a0*/  IMAD.WIDE R84, R69, 0x2, R74 ;  /* 0x0000000245547825 */ /* 0x000fe200078e024a */
[----:B------:R-:W-:Y:S01]  /*21b0*/  PRMT R131, RZ, 0x7610, R131 ;  /* 0x00007610ff837816 */ /* 0x000fe20000000083 */
[----:B------:R0:W4:Y:S01]  /*21c0*/  @!P4 LDG.E.U16 R140, desc[UR24][R76.64] ;  /* 0x000000184c8cc981 */ /* 0x000122000c1e1500 */
[----:B------:R-:W-:Y:S01]  /*21d0*/  ISETP.GE.AND P3, PT, R87, UR14, PT ;  /* 0x0000000e57007c0c */ /* 0x000fe2000bf66270 */
[----:B-1----:R-:W-:Y:S01]  /*21e0*/  IMAD.WIDE R80, R22, 0x2, R74 ;  /* 0x0000000216507825 */ /* 0x002fe200078e024a */
[C---:B------:R-:W-:Y:S01]  /*21f0*/  LOP3.LUT R83, R86.reuse, 0x12, RZ, 0xfc, !PT ;  /* 0x0000001256537812 */ /* 0x040fe200078efcff */
[----:B------:R1:W3:Y:S01]  /*2200*/  @!P1 LDG.E.U16 R40, desc[UR24][R84.64] ;  /* 0x0000001854289981 */ /* 0x0002e2000c1e1500 */
[----:B------:R-:W-:-:S02]  /*2210*/  LOP3.LUT R82, R86, 0x28, RZ, 0xfc, !PT ;  /* 0x0000002856527812 */ /* 0x000fc400078efcff */
[----:B------:R-:W-:Y:S01]  /*2220*/  ISETP.GE.AND P4, PT, R83, UR14, PT ;  /* 0x0000000e53007c0c */ /* 0x000fe2000bf86270 */
[----:B------:R1:W4:Y:S01]  /*2230*/  @!P2 LDG.E.U16 R131, desc[UR24][R80.64] ;  /* 0x000000185083a981 */ /* 0x000322000c1e1500 */
[----:B0-----:R-:W-:Y:S02]  /*2240*/  LOP3.LUT R76, R86, 0x16, RZ, 0xfc, !PT ;  /* 0x00000016564c7812 */ /* 0x001fe400078efcff */
[----:B------:R-:W-:Y:S01]  /*2250*/  ISETP.GE.AND P1, PT, R82, UR14, PT ;  /* 0x0000000e52007c0c */ /* 0x000fe2000bf26270 */
[----:B------:R-:W-:Y:S01]  /*2260*/  IMAD.WIDE R82, R44, 0x2, R74 ;  /* 0x000000022c527825 */ /* 0x000fe200078e024a */
[----:B------:R-:W-:Y:S02]  /*2270*/  PRMT R137, RZ, 0x7610, R137 ;  /* 0x00007610ff897816 */ /* 0x000fe40000000089 */
[----:B------:R-:W-:Y:S01]  /*2280*/  ISETP.GE.AND P2, PT, R76, UR14, PT ;  /* 0x0000000e4c007c0c */ /* 0x000fe2000bf46270 */
[----:B-1----:R-:W-:Y:S01]  /*2290*/  IMAD.WIDE R84, R42, 0x2, R74 ;  /* 0x000000022a547825 */ /* 0x002fe200078e024a */
[----:B------:R-:W-:-:S02]  /*22a0*/  PRMT R129, RZ, 0x7610, R129 ;  /* 0x00007610ff817816 */ /* 0x000fc40000000081 */
[C---:B------:R-:W-:Y:S01]  /*22b0*/  LOP3.LUT R87, R86.reuse, 0x18, RZ, 0xfc, !PT ;  /* 0x0000001856577812 */ /* 0x040fe200078efcff */
[----:B------:R-:W5:Y:S01]  /*22c0*/  @!P5 LDG.E.U16 R137, desc[UR24][R82.64] ;  /* 0x000000185289d981 */ /* 0x000f62000c1e1500 */
[----:B------:R-:W-:Y:S01]  /*22d0*/  LOP3.LUT R78, R86, 0x1c, RZ, 0xfc, !PT ;  /* 0x0000001c564e7812 */ /* 0x000fe200078efcff */
[----:B------:R-:W-:Y:S01]  /*22e0*/  IMAD.WIDE R76, R41, 0x2, R74 ;  /* 0x00000002294c7825 */ /* 0x000fe200078e024a */
[----:B------:R-:W-:Y:S01]  /*22f0*/  PRMT R152, RZ, 0x7610, R152 ;  /* 0x00007610ff987816 */ /* 0x000fe20000000098 */
[----:B------:R-:W4:Y:S01]  /*2300*/  @!P3 LDG.E.U16 R129, desc[UR24][R84.64] ;  /* 0x000000185481b981 */ /* 0x000f22000c1e1500 */
[----:B------:R-:W-:Y:S02]  /*2310*/  ISETP.GE.AND P5, PT, R87, UR14, PT ;  /* 0x0000000e57007c0c */ /* 0x000fe4000bfa6270 */
[----:B------:R-:W-:Y:S01]  /*2320*/  ISETP.GE.AND P3, PT, R78, UR14, PT ;  /* 0x0000000e4e007c0c */ /* 0x000fe2000bf66270 */
[----:B------:R-:W-:Y:S01]  /*2330*/  IMAD.WIDE R78, R43, 0x2, R74 ;  /* 0x000000022b4e7825 */ /* 0x000fe200078e024a */
[----:B------:R-:W-:Y:S01]  /*2340*/  PRMT R136, RZ, 0x7610, R136 ;  /* 0x00007610ff887816 */ /* 0x000fe20000000088 */
[----:B------:R0:W4:Y:S01]  /*2350*/  @!P4 LDG.E.U16 R152, desc[UR24][R76.64] ;  /* 0x000000184c98c981 */ /* 0x000122000c1e1500 */
[----:B------:R-:W-:-:S02]  /*2360*/  LOP3.LUT R88, R86, 0x1a, RZ, 0xfc, !PT ;  /* 0x0000001a56587812 */ /* 0x000fc400078efcff */
[----:B------:R-:W-:Y:S01]  /*2370*/  LOP3.LUT R87, R86, 0x20, RZ, 0xfc, !PT ;  /* 0x0000002056577812 */ /* 0x000fe200078efcff */
[----:B------:R-:W-:Y:S01]  /*2380*/  IMAD.WIDE R80, R48, 0x2, R74 ;  /* 0x0000000230507825 */ /* 0x000fe200078e024a */
[----:B------:R-:W-:Y:S01]  /*2390*/  ISETP.GE.AND P4, PT, R88, UR14, PT ;  /* 0x0000000e58007c0c */ /* 0x000fe2000bf86270 */
[----:B------:R1:W4:Y:S01]  /*23a0*/  @!P2 LDG.E.U16 R136, desc[UR24][R78.64] ;  /* 0x000000184e88a981 */ /* 0x000322000c1e1500 */
[----:B------:R-:W-:Y:S02]  /*23b0*/  PRMT R135, RZ, 0x7610, R135 ;  /* 0x00007610ff877816 */ /* 0x000fe40000000087 */
[----:B------:R-:W-:Y:S02]  /*23c0*/  ISETP.GE.AND P2, PT, R87, UR14, PT ;  /* 0x0000000e57007c0c */ /* 0x000fe4000bf46270 */
[----:B0-----:R-:W-:Y:S02]  /*23d0*/  LOP3.LUT R76, R86, 0x22, RZ, 0xfc, !PT ;  /* 0x00000022564c7812 */ /* 0x001fe400078efcff */
[----:B------:R0:W4:Y:S01]  /*23e0*/  @!P5 LDG.E.U16 R135, desc[UR24][R80.64] ;  /* 0x000000185087d981 */ /* 0x000122000c1e1500 */
[----:B------:R-:W-:Y:S01]  /*23f0*/  PRMT R150, RZ, 0x7610, R150 ;  /* 0x00007610ff967816 */ /* 0x000fe20000000096 */
[----:B------:R-:W-:Y:S01]  /*2400*/  IMAD.WIDE R82, R45, 0x2, R74 ;  /* 0x000000022d527825 */ /* 0x000fe200078e024a */
[----:B------:R-:W-:-:S02]  /*2410*/  ISETP.GE.AND P5, PT, R76, UR14, PT ;  /* 0x0000000e4c007c0c */ /* 0x000fc4000bfa6270 */
[----:B------:R-:W-:Y:S01]  /*2420*/  PRMT R127, RZ, 0x7610, R127 ;  /* 0x00007610ff7f7816 */ /* 0x000fe2000000007f */
[----:B------:R-:W-:Y:S01]  /*2430*/  IMAD.WIDE R76, R46, 0x2, R74 ;  /* 0x000000022e4c7825 */ /* 0x000fe200078e024a */
[----:B------:R-:W-:Y:S01]  /*2440*/  PRMT R164, RZ, 0x7610, R164 ;  /* 0x00007610ffa47816 */ /* 0x000fe200000000a4 */
[----:B------:R0:W4:Y:S01]  /*2450*/  @!P4 LDG.E.U16 R150, desc[UR24][R82.64] ;  /* 0x000000185296c981 */ /* 0x000122000c1e1500 */
[C---:B------:R-:W-:Y:S01]  /*2460*/  LOP3.LUT R87, R86.reuse, 0x24, RZ, 0xfc, !PT ;  /* 0x0000002456577812 */ /* 0x040fe200078efcff */
[----:B------:R-:W-:Y:S01]  /*2470*/  IMAD.WIDE R84, R47, 0x2, R74 ;  /* 0x000000022f547825 */ /* 0x000fe200078e024a */
[C---:B------:R-:W-:Y:S01]  /*2480*/  LOP3.LUT R88, R86.reuse, 0x26, RZ, 0xfc, !PT ;  /* 0x0000002656587812 */ /* 0x040fe200078efcff */
[----:B------:R0:W4:Y:S01]  /*2490*/  @!P3 LDG.E.U16 R127, desc[UR24][R76.64] ;  /* 0x000000184c7fb981 */ /* 0x000122000c1e1500 */
[----:B-1----:R-:W-:Y:S02]  /*24a0*/  LOP3.LUT R78, R86, 0x2a, RZ, 0xfc, !PT ;  /* 0x0000002a564e7812 */ /* 0x002fe400078efcff */
[----:B------:R-:W-:Y:S01]  /*24b0*/  ISETP.GE.AND P4, PT, R87, UR14, PT ;  /* 0x0000000e57007c0c */ /* 0x000fe2000bf86270 */
[----:B------:R1:W4:Y:S01]  /*24c0*/  @!P2 LDG.E.U16 R164, desc[UR24][R84.64] ;  /* 0x0000001854a4a981 */ /* 0x000322000c1e1500 */
[----:B------:R-:W-:-:S02]  /*24d0*/  ISETP.GE.AND P3, PT, R88, UR14, PT ;  /* 0x0000000e58007c0c */ /* 0x000fc4000bf66270 */
[----:B------:R-:W-:Y:S01]  /*24e0*/  ISETP.GE.AND P2, PT, R78, UR14, PT ;  /* 0x0000000e4e007c0c */ /* 0x000fe2000bf46270 */
[----:B------:R-:W-:Y:S01]  /*24f0*/  IMAD.WIDE R78, R51, 0x2, R74 ;  /* 0x00000002334e7825 */ /* 0x000fe200078e024a */
[----:B------:R-:W-:Y:S02]  /*2500*/  PRMT R148, RZ, 0x7610, R148 ;  /* 0x00007610ff947816 */ /* 0x000fe40000000094 */
[----:B------:R-:W-:Y:S01]  /*2510*/  LOP3.LUT R87, R86, 0x2c, RZ, 0xfc, !PT ;  /* 0x0000002c56577812 */ /* 0x000fe200078efcff */
[----:B0-----:R-:W-:Y:S01]  /*2520*/  IMAD.WIDE R80, R49, 0x2, R74 ;  /* 0x0000000231507825 */ /* 0x001fe200078e024a */
[----:B------:R-:W-:Y:S02]  /*2530*/  PRMT R125, RZ, 0x7610, R125 ;  /* 0x00007610ff7d7816 */ /* 0x000fe4000000007d */
[----:B------:R-:W-:Y:S01]  /*2540*/  PRMT R132, RZ, 0x7610, R132 ;  /* 0x00007610ff847816 */ /* 0x000fe20000000084 */
[----:B------:R-:W-:Y:S01]  /*2550*/  IMAD.WIDE R82, R50, 0x2, R74 ;  /* 0x0000000232527825 */ /* 0x000fe200078e024a */
[----:B------:R0:W4:Y:S01]  /*2560*/  @!P5 LDG.E.U16 R148, desc[UR24][R78.64] ;  /* 0x000000184e94d981 */ /* 0x000122000c1e1500 */
[----:B------:R-:W-:-:S02]  /*2570*/  ISETP.GE.AND P5, PT, R87, UR14, PT ;  /* 0x0000000e57007c0c */ /* 0x000fc4000bfa6270 */
[C---:B------:R-:W-:Y:S01]  /*2580*/  LOP3.LUT R76, R86.reuse, 0x30, RZ, 0xfc, !PT ;  /* 0x00000030564c7812 */ /* 0x040fe200078efcff */
[----:B------:R0:W4:Y:S01]  /*2590*/  @!P4 LDG.E.U16 R125, desc[UR24][R80.64] ;  /* 0x00000018507dc981 */ /* 0x000122000c1e1500 */
[----:B------:R-:W-:Y:S01]  /*25a0*/  LOP3.LUT R87, R86, 0x32, RZ, 0xfc, !PT ;  /* 0x0000003256577812 */ /* 0x000fe200078efcff */
[----:B-1----:R-:W-:Y:S01]  /*25b0*/  IMAD.WIDE R84, R53, 0x2, R74 ;  /* 0x0000000235547825 */ /* 0x002fe200078e024a */
[----:B------:R-:W-:Y:S01]  /*25c0*/  PRMT R146, RZ, 0x7610, R146 ;  /* 0x00007610ff927816 */ /* 0x000fe20000000092 */
[----:B------:R1:W4:Y:S01]  /*25d0*/  @!P3 LDG.E.U16 R132, desc[UR24][R82.64] ;  /* 0x000000185284b981 */ /* 0x000322000c1e1500 */
[----:B------:R-:W-:Y:S02]  /*25e0*/  ISETP.GE.AND P4, PT, R76, UR14, PT ;  /* 0x0000000e4c007c0c */ /* 0x000fe4000bf86270 */
[----:B------:R-:W-:Y:S02]  /*25f0*/  ISETP.GE.AND P3, PT, R87, UR14, PT ;  /* 0x0000000e57007c0c */ /* 0x000fe4000bf66270 */
[----:B0-----:R-:W-:Y:S01]  /*2600*/  LOP3.LUT R78, R86, 0x36, RZ, 0xfc, !PT ;  /* 0x00000036564e7812 */ /* 0x001fe200078efcff */
[----:B------:R-:W-:Y:S01]  /*2610*/  IMAD.WIDE R76, R20, 0x2, R74 ;  /* 0x00000002144c7825 */ /* 0x000fe200078e024a */
[----:B------:R-:W-:Y:S01]  /*2620*/  PRMT R162, RZ, 0x7610, R162 ;  /* 0x00007610ffa27816 */ /* 0x000fe200000000a2 */
[----:B------:R0:W4:Y:S01]  /*2630*/  @!P2 LDG.E.U16 R146, desc[UR24][R84.64] ;  /* 0x000000185492a981 */ /* 0x000122000c1e1500 */
[----:B------:R-:W-:Y:S01]  /*2640*/  ISETP.GE.AND P2, PT, R78, UR14, PT ;  /* 0x0000000e4e007c0c */ /* 0x000fe2000bf46270 */
[----:B------:R-:W-:Y:S01]  /*2650*/  IMAD.WIDE R78, R54, 0x2, R74 ;  /* 0x00000002364e7825 */ /* 0x000fe200078e024a */
[----:B------:R-:W-:-:S02]  /*2660*/  PRMT R123, RZ, 0x7610, R123 ;  /* 0x00007610ff7b7816 */ /* 0x000fc4000000007b */
[----:B------:R-:W-:Y:S01]  /*2670*/  PRMT R160, RZ, 0x7610, R160 ;  /* 0x00007610ffa07816 */ /* 0x000fe200000000a0 */
[----:B------:R-:W-:Y:S01]  /*2680*/  IMAD.WIDE R80, R21, 0x2, R74 ;  /* 0x0000000215507825 */ /* 0x000fe200078e024a */
[----:B------:R-:W-:Y:S01]  /*2690*/  PRMT R144, RZ, 0x7610, R144 ;  /* 0x00007610ff907816 */ /* 0x000fe20000000090 */
[----:B------:R0:W4:Y:S02]  /*26a0*/  @!P1 LDG.E.U16 R162, desc[UR24][R76.64] ;  /* 0x000000184ca29981 */ /* 0x000124000c1e1500 */
[----:B-1----:R-:W-:Y:S01]  /*26b0*/  IMAD.WIDE R82, R113, 0x2, R74 ;  /* 0x0000000271527825 */ /* 0x002fe200078e024a */
[C---:B------:R-:W-:Y:S01]  /*26c0*/  LOP3.LUT R88, R86.reuse, 0x34, RZ, 0xfc, !PT ;  /* 0x0000003456587812 */ /* 0x040fe200078efcff */
[----:B------:R1:W4:Y:S01]  /*26d0*/  @!P5 LDG.E.U16 R123, desc[UR24][R78.64] ;  /* 0x000000184e7bd981 */ /* 0x000322000c1e1500 */
[C---:B------:R-:W-:Y:S02]  /*26e0*/  LOP3.LUT R87, R86.reuse, 0x38, RZ, 0xfc, !PT ;  /* 0x0000003856577812 */ /* 0x040fe400078efcff */
[C---:B0-----:R-:W-:Y:S01]  /*26f0*/  LOP3.LUT R84, R86.reuse, 0x3c, RZ, 0xfc, !PT ;  /* 0x0000003c56547812 */ /* 0x041fe200078efcff */
[----:B------:R-:W4:Y:S01]  /*2700*/  @!P4 LDG.E.U16 R160, desc[UR24][R80.64] ;  /* 0x0000001850a0c981 */ /* 0x000f22000c1e1500 */
[----:B------:R-:W-:-:S03]  /*2710*/  LOP3.LUT R76, R86, 0x3a, RZ, 0xfc, !PT ;  /* 0x0000003a564c7812 */ /* 0x000fc600078efcff */
[----:B------:R-:W4:Y:S01]  /*2720*/  @!P3 LDG.E.U16 R144, desc[UR24][R82.64] ;  /* 0x000000185290b981 */ /* 0x000f22000c1e1500 */
[----:B------:R-:W-:Y:S01]  /*2730*/  PRMT R128, RZ, 0x7610, R128 ;  /* 0x00007610ff807816 */ /* 0x000fe20000000080 */
[--C-:B-1----:R-:W-:Y:S01]  /*2740*/  IMAD.WIDE R78, R73, 0x2, R74.reuse ;  /* 0x00000002494e7825 */ /* 0x102fe200078e024a */
[----:B------:R-:W-:Y:S02]  /*2750*/  ISETP.GE.AND P1, PT, R88, UR14, PT ;  /* 0x0000000e58007c0c */ /* 0x000fe4000bf26270 */
[----:B------:R-:W-:Y:S02]  /*2760*/  ISETP.GE.AND P5, PT, R87, UR14, PT ;  /* 0x0000000e57007c0c */ /* 0x000fe4000bfa6270 */
[----:B------:R-:W-:Y:S01]  /*2770*/  ISETP.GE.AND P4, PT, R76, UR14, PT ;  /* 0x0000000e4c007c0c */ /* 0x000fe2000bf86270 */
[----:B------:R0:W4:Y:S01]  /*2780*/  @!P2 LDG.E.U16 R128, desc[UR24][R78.64] ;  /* 0x000000184e80a981 */ /* 0x000122000c1e1500 */
[----:B------:R-:W-:Y:S01]  /*2790*/  ISETP.GE.AND P3, PT, R84, UR14, PT ;  /* 0x0000000e54007c0c */ /* 0x000fe2000bf66270 */
[----:B------:R-:W-:Y:S01]  /*27a0*/  IMAD.WIDE R76, R111, 0x2, R74 ;  /* 0x000000026f4c7825 */ /* 0x000fe200078e024a */
[----:B------:R-:W-:-:S02]  /*27b0*/  PRMT R121, RZ, 0x7610, R121 ;  /* 0x00007610ff797816 */ /* 0x000fc40000000079 */
[----:B------:R-:W-:Y:S01]  /*27c0*/  PRMT R158, RZ, 0x7610, R158 ;  /* 0x00007610ff9e7816 */ /* 0x000fe2000000009e */
[----:B------:R-:W-:Y:S01]  /*27d0*/  IMAD.WIDE R86, R72, 0x2, R74 ;  /* 0x0000000248567825 */ /* 0x000fe200078e024a */
[----:B------:R-:W-:Y:S02]  /*27e0*/  PRMT R142, RZ, 0x7610, R142 ;  /* 0x00007610ff8e7816 */ /* 0x000fe4000000008e */
[----:B------:R1:W4:Y:S01]  /*27f0*/  @!P1 LDG.E.U16 R121, desc[UR24][R76.64] ;  /* 0x000000184c799981 */ /* 0x000322000c1e1500 */
[--C-:B0-----:R-:W-:Y:S01]  /*2800*/  IMAD.MOV.U32 R79, RZ, RZ, R119.reuse ;  /* 0x000000ffff4f7224 */ /* 0x101fe200078e0077 */
[----:B------:R-:W-:Y:S01]  /*2810*/  PRMT R119, RZ, 0x7610, R119 ;  /* 0x00007610ff777816 */ /* 0x000fe20000000077 */
[--C-:B------:R-:W-:Y:S01]  /*2820*/  IMAD.WIDE R88, R71, 0x2, R74.reuse ;  /* 0x0000000247587825 */ /* 0x100fe200078e024a */
[----:B------:R-:W4:Y:S03]  /*2830*/  @!P5 LDG.E.U16 R158, desc[UR24][R86.64] ;  /* 0x00000018569ed981 */ /* 0x000f26000c1e1500 */
[----:B------:R-:W-:Y:S01]  /*2840*/  IMAD.WIDE R80, R70, 0x2, R74 ;  /* 0x0000000246507825 */ /* 0x000fe200078e024a */
[----:B------:R-:W4:Y:S04]  /*2850*/  @!P4 LDG.E.U16 R142, desc[UR24][R88.64] ;  /* 0x00000018588ec981 */ /* 0x000f28000c1e1500 */
[----:B------:R0:W4:Y:S01]  /*2860*/  @!P3 LDG.E.U16 R119, desc[UR24][R80.64] ;  /* 0x000000185077b981 */ /* 0x000122000c1e1500 */
[----:B------:R-:W-:Y:S01]  /*2870*/  BAR.SYNC.DEFER_BLOCKING 0x0 ;  /* 0x0000000000007b1d */ /* 0x000fe20000010000 */
[----:B-1----:R-:W-:-:S02]  /*2880*/  IMAD.MOV.U32 R76, RZ, RZ, R120 ;  /* 0x000000ffff4c7224 */ /* 0x002fc400078e0078 */
[----:B------:R-:W-:Y:S02]  /*2890*/  IMAD.MOV.U32 R77, RZ, RZ, R145 ;  /* 0x000000ffff4d7224 */ /* 0x000fe400078e0091 */
[--C-:B------:R-:W-:Y:S01]  /*28a0*/  IMAD.MOV.U32 R78, RZ, RZ, R118.reuse ;  /* 0x000000ffff4e7224 */ /* 0x100fe200078e0076 */
[----:B------:R-:W-:Y:S01]  /*28b0*/  PRMT R118, RZ, 0x7610, R118 ;  /* 0x00007610ff767816 */ /* 0x000fe20000000076 */
[----:B------:R-:W-:Y:S01]  /*28c0*/  IMAD.WIDE R82, R59, 0x2, R76 ;  /* 0x000000023b527825 */ /* 0x000fe200078e024c */
[----:B------:R-:W-:-:S03]  /*28d0*/  PRMT R124, RZ, 0x7610, R124 ;  /* 0x00007610ff7c7816 */ /* 0x000fc6000000007c */
[C---:B------:R-:W-:Y:S01]  /*28e0*/  IMAD.WIDE R84, R59.reuse, 0x2, R78 ;  /* 0x000000023b547825 */ /* 0x040fe200078e024e */
[----:B------:R1:W4:Y:S03]  /*28f0*/  @!P0 LDG.E.U16 R118, desc[UR24][R82.64] ;  /* 0x0000001852768981 */ /* 0x000326000c1e1500 */
[----:B0-----:R-:W-:Y:S02]  /*2900*/  IMAD.MOV.U32 R80, RZ, RZ, R116 ;  /* 0x000000ffff507224 */ /* 0x001fe400078e0074 */
[----:B------:R-:W-:Y:S01]  /*2910*/  IMAD.MOV.U32 R81, RZ, RZ, R117 ;  /* 0x000000ffff517224 */ /* 0x000fe200078e0075 */
[----:B------:R0:W4:Y:S01]  /*2920*/  @!P0 LDG.E.U16 R124, desc[UR24][R84.64] ;  /* 0x00000018547c8981 */ /* 0x000122000c1e1500 */
[--C-:B-1----:R-:W-:Y:S02]  /*2930*/  IMAD.MOV.U32 R82, RZ, RZ, R114.reuse ;  /* 0x000000ffff527224 */ /* 0x102fe400078e0072 */
[----:B------:R-:W-:Y:S01]  /*2940*/  IMAD.MOV.U32 R83, RZ, RZ, R115 ;  /* 0x000000ffff537224 */ /* 0x000fe200078e0073 */
[----:B------:R-:W-:Y:S01]  /*2950*/  PRMT R114, RZ, 0x7610, R114 ;  /* 0x00007610ff727816 */ /* 0x000fe20000000072 */
[----:B------:R-:W-:Y:S01]  /*2960*/  IMAD.WIDE R88, R59, 0x2, R82 ;  /* 0x000000023b587825 */ /* 0x000fe200078e0252 */
[----:B------:R-:W-:-:S04]  /*2970*/  PRMT R116, RZ, 0x7610, R116 ;  /* 0x00007610ff747816 */ /* 0x000fc80000000074 */
[----:B------:R1:W4:Y:S01]  /*2980*/  @!P0 LDG.E.U16 R114, desc[UR24][R88.64] ;  /* 0x0000001858728981 */ /* 0x000322000c1e1500 */
[----:B0-----:R-:W-:Y:S01]  /*2990*/  IMAD.MOV.U32 R84, RZ, RZ, R92 ;  /* 0x000000ffff547224 */ /* 0x001fe200078e005c */
[----:B------:R-:W-:Y:S01]  /*29a0*/  PRMT R122, RZ, 0x7610, R122 ;  /* 0x00007610ff7a7816 */ /* 0x000fe2000000007a */
[----:B------:R-:W-:Y:S02]  /*29b0*/  IMAD.MOV.U32 R85, RZ, RZ, R93 ;  /* 0x000000ffff557224 */ /* 0x000fe400078e005d */
[----:B-1----:R-:W-:Y:S02]  /*29c0*/  IMAD.MOV.U32 R88, RZ, RZ, R90 ;  /* 0x000000ffff587224 */ /* 0x002fe400078e005a */
[----:B------:R-:W-:Y:S02]  /*29d0*/  IMAD.MOV.U32 R89, RZ, RZ, R91 ;  /* 0x000000ffff597224 */ /* 0x000fe400078e005b */
[----:B------:R-:W-:-:S04]  /*29e0*/  IMAD.WIDE R90, R59, 0x2, R88 ;  /* 0x000000023b5a7825 */ /* 0x000fc800078e0258 */
[C---:B------:R-:W-:Y:S01]  /*29f0*/  IMAD.WIDE R92, R59.reuse, 0x2, R80 ;  /* 0x000000023b5c7825 */ /* 0x040fe200078e0250 */
[----:B------:R0:W4:Y:S04]  /*2a00*/  @!P0 LDG.E.U16 R116, desc[UR24][R90.64] ;  /* 0x000000185a748981 */ /* 0x000128000c1e1500 */
[----:B------:R1:W4:Y:S01]  /*2a10*/  @!P0 LDG.E.U16 R122, desc[UR24][R92.64] ;  /* 0x000000185c7a8981 */ /* 0x000322000c1e1500 */
[--C-:B0-----:R-:W-:Y:S02]  /*2a20*/  IMAD.MOV.U32 R90, RZ, RZ, R112.reuse ;  /* 0x000000ffff5a7224 */ /* 0x101fe400078e0070 */
[----:B------:R-:W-:Y:S01]  /*2a30*/  IMAD.MOV.U32 R91, RZ, RZ, R143 ;  /* 0x000000ffff5b7224 */ /* 0x000fe200078e008f */
[----:B------:R-:W-:Y:S01]  /*2a40*/  PRMT R112, RZ, 0x7610, R112 ;  /* 0x00007610ff707816 */ /* 0x000fe20000000070 */
[----:B-1----:R-:W-:Y:S01]  /*2a50*/  IMAD.WIDE R92, R59, 0x2, R90 ;  /* 0x000000023b5c7825 */ /* 0x002fe200078e025a */
[----:B------:R-:W-:-:S03]  /*2a60*/  PRMT R117, RZ, 0x7610, R117 ;  /* 0x00007610ff757816 */ /* 0x000fc60000000075 */
[----:B------:R-:W-:Y:S01]  /*2a70*/  IMAD.WIDE R86, R59, 0x2, R84 ;  /* 0x000000023b567825 */ /* 0x000fe200078e0254 */
[----:B------:R0:W4:Y:S01]  /*2a80*/  @!P0 LDG.E.U16 R112, desc[UR24][R92.64] ;  /* 0x000000185c708981 */ /* 0x000122000c1e1500 */
[----:B------:R-:W-:-:S03]  /*2a90*/  PRMT R120, RZ, 0x7610, R120 ;  /* 0x00007610ff787816 */ /* 0x000fc60000000078 */
[----:B------:R1:W4:Y:S01]  /*2aa0*/  @!P0 LDG.E.U16 R117, desc[UR24][R86.64] ;  /* 0x0000001856758981 */ /* 0x000322000c1e1500 */
[----:B0-----:R-:W-:Y:S02]  /*2ab0*/  IMAD.MOV.U32 R92, RZ, RZ, R94 ;  /* 0x000000ffff5c7224 */ /* 0x001fe400078e005e */
[----:B------:R-:W-:Y:S02]  /*2ac0*/  IMAD.MOV.U32 R93, RZ, RZ, R95 ;  /* 0x000000ffff5d7224 */ /* 0x000fe400078e005f */
[----:B-1----:R-:W-:Y:S02]  /*2ad0*/  IMAD.MOV.U32 R86, RZ, RZ, R96 ;  /* 0x000000ffff567224 */ /* 0x002fe400078e0060 */
[----:B------:R-:W-:Y:S02]  /*2ae0*/  IMAD.MOV.U32 R87, RZ, RZ, R97 ;  /* 0x000000ffff577224 */ /* 0x000fe400078e0061 */
[----:B------:R-:W-:Y:S01]  /*2af0*/  IMAD.WIDE R94, R59, 0x2, R92 ;  /* 0x000000023b5e7825 */ /* 0x000fe200078e025c */
[----:B------:R-:W-:-:S03]  /*2b00*/  PRMT R115, RZ, 0x7610, R115 ;  /* 0x00007610ff737816 */ /* 0x000fc60000000073 */
[C---:B------:R-:W-:Y:S01]  /*2b10*/  IMAD.WIDE R96, R59.reuse, 0x2, R86 ;  /* 0x000000023b607825 */ /* 0x040fe200078e0256 */
[----:B------:R0:W4:Y:S04]  /*2b20*/  @!P0 LDG.E.U16 R120, desc[UR24][R94.64] ;  /* 0x000000185e788981 */ /* 0x000128000c1e1500 */
[----:B------:R1:W4:Y:S01]  /*2b30*/  @!P0 LDG.E.U16 R115, desc[UR24][R96.64] ;  /* 0x0000001860738981 */ /* 0x000322000c1e1500 */
[----:B0-----:R-:W-:Y:S02]  /*2b40*/  IMAD.MOV.U32 R94, RZ, RZ, R139 ;  /* 0x000000ffff5e7224 */ /* 0x001fe400078e008b */
[----:B------:R-:W-:Y:S01]  /*2b50*/  IMAD.MOV.U32 R95, RZ, RZ, R141 ;  /* 0x000000ffff5f7224 */ /* 0x000fe200078e008d */
[----:B------:R-:W-:Y:S01]  /*2b60*/  PRMT R139, RZ, 0x7610, R139 ;  /* 0x00007610ff8b7816 */ /* 0x000fe2000000008b */
[----:B-1----:R-:W-:Y:S01]  /*2b70*/  IMAD.WIDE R96, R59, 0x2, R94 ;  /* 0x000000023b607825 */ /* 0x002fe200078e025e */
[----:B------:R-:W-:-:S04]  /*2b80*/  PRMT R141, RZ, 0x7610, R141 ;  /* 0x00007610ff8d7816 */ /* 0x000fc8000000008d */
[----:B------:R0:W4:Y:S02]  /*2b90*/  @!P0 LDG.E.U16 R139, desc[UR24][R96.64] ;  /* 0x00000018608b8981 */ /* 0x000124000c1e1500 */
[----:B0-----:R-:W-:Y:S02]  /*2ba0*/  IMAD.MOV.U32 R96, RZ, RZ, R98 ;  /* 0x000000ffff607224 */ /* 0x001fe400078e0062 */
[----:B------:R-:W-:Y:S02]  /*2bb0*/  IMAD.MOV.U32 R97, RZ, RZ, R99 ;  /* 0x000000ffff617224 */ /* 0x000fe400078e0063 */
[----:B------:R-:W-:Y:S01]  /*2bc0*/  IMAD.WIDE R98, R59, 0x2, R96 ;  /* 0x000000023b627825 */ /* 0x000fe200078e0260 */
        /* <DEDUP_REMOVED lines=24> */
[----:B------:R-:W-:-:S05]  /*2d50*/  IMAD.WIDE R108, R59, 0x2, R106 ;  /* 0x000000023b6c7825 */ /* 0x000fca00078e026a */
[----:B------:R-:W4:Y:S04]  /*2d60*/  @!P0 LDG.E.U16 R151, desc[UR24][R108.64] ;  /* 0x000000186c978981 */ /* 0x000f28000c1e1500 */
[----:B--2---:R-:W-:Y:S04]  /*2d70*/  STS.U16 [R19+UR12], R110 ;  /* 0x0000006e13007988 */ /* 0x004fe8000800040c */
[----:B---3--:R-:W-:Y:S04]  /*2d80*/  STS.U16 [R19+UR12+0x400], R40 ;  /* 0x0004002813007988 */ /* 0x008fe8000800040c */
[----:B-----5:R-:W-:Y:S04]  /*2d90*/  STS.U16 [R19+UR12+0x800], R137 ;  /* 0x0008008913007988 */ /* 0x020fe8000800040c */
[----:B----4-:R-:W-:Y:S04]  /*2da0*/  STS.U16 [R19+UR12+0xc00], R135 ;  /* 0x000c008713007988 */ /* 0x010fe8000800040c */
[----:B------:R-:W-:Y:S04]  /*2db0*/  STS.U16 [R19+UR12+0x1000], R164 ;  /* 0x001000a413007988 */ /* 0x000fe8000800040c */
        /* <DEDUP_REMOVED lines=29> */
[----:B------:R-:W-:Y:S01]  /*2f90*/  STS.U16 [R19+UR12+0x2800], R120 ;  /* 0x0028007813007988 */ /* 0x000fe2000800040c */
[----:B------:R-:W-:Y:S01]  /*2fa0*/  UMOV UR4, UR13 ;  /* 0x0000000d00047c82 */ /* 0x000fe20008000000 */
[----:B------:R-:W-:Y:S01]  /*2fb0*/  UMOV UR5, 0x40000040 ;  /* 0x4000004000057882 */ /* 0x000fe20000000000 */
[----:B------:R-:W-:Y:S01]  /*2fc0*/  UMOV UR7, 0x40000040 ;  /* 0x4000004000077882 */ /* 0x000fe20000000000 */
[----:B------:R-:W-:Y:S04]  /*2fd0*/  STS.U16 [R19+UR12+0x2c00], R145 ;  /* 0x002c009113007988 */ /* 0x000fe8000800040c */
[----:B------:R-:W-:Y:S04]  /*2fe0*/  STS.U16 [R57+UR12+0x2100], R118 ;  /* 0x0021007639007988 */ /* 0x000fe8000800040c */
[----:B------:R-:W-:Y:S04]  /*2ff0*/  STS.U16 [R57+UR12+0x2500], R116 ;  /* 0x0025007439007988 */ /* 0x000fe8000800040c */
[----:B------:R-:W-:Y:S04]  /*3000*/  STS.U16 [R57+UR12+0x2900], R139 ;  /* 0x0029008b39007988 */ /* 0x000fe8000800040c */
[----:B------:R-:W-:Y:S04]  /*3010*/  STS.U16 [R57+UR12+0x2d00], R147 ;  /* 0x002d009339007988 */ /* 0x000fe8000800040c */
[----:B------:R-:W-:Y:S04]  /*3020*/  STS.U16 [R56+UR12+0x2200], R117 ;  /* 0x0022007538007988 */ /* 0x000fe8000800040c */
[----:B------:R-:W-:Y:S04]  /*3030*/  STS.U16 [R56+UR12+0x2600], R115 ;  /* 0x0026007338007988 */ /* 0x000fe8000800040c */
[----:B------:R0:W-:Y:S04]  /*3040*/  STS.U16 [R56+UR12+0x2a00], R141 ;  /* 0x002a008d38007988 */ /* 0x0001e8000800040c */
[----:B------:R-:W-:Y:S04]  /*3050*/  STS.U16 [R56+UR12+0x2e00], R149 ;  /* 0x002e009538007988 */ /* 0x000fe8000800040c */
[----:B------:R-:W-:Y:S04]  /*3060*/  STS.U16 [R55+UR12+0x2300], R114 ;  /* 0x0023007237007988 */ /* 0x000fe8000800040c */
[----:B------:R-:W-:Y:S04]  /*3070*/  STS.U16 [R55+UR12+0x2700], R112 ;  /* 0x0027007037007988 */ /* 0x000fe8000800040c */
[----:B------:R1:W-:Y:S04]  /*3080*/  STS.U16 [R55+UR12+0x2b00], R143 ;  /* 0x002b008f37007988 */ /* 0x0003e8000800040c */
[----:B------:R2:W-:Y:S01]  /*3090*/  STS.U16 [R55+UR12+0x2f00], R151 ;  /* 0x002f009737007988 */ /* 0x0005e2000800040c */
[----:B------:R3:W-:Y:S06]  /*30a0*/  MEMBAR.ALL.CTA ;  /* 0x0000000000007992 */ /* 0x0007ec0000008000 */
[----:B---3--:R-:W3:Y:S02]  /*30b0*/  FENCE.VIEW.ASYNC.S ;  /* 0x00000000000073c6 */ /* 0x008ee40000000000 */
[----:B---3--:R-:W-:Y:S06]  /*30c0*/  BAR.SYNC.DEFER_BLOCKING 0x0 ;  /* 0x0000000000007b1d */ /* 0x008fec0000010000 */
[----:B------:R-:W-:-:S06]  /*30d0*/  WARPGROUP.ARRIVE ;  /* 0x00000000000079c5 */ /* 0x000fcc0000000000 */
[----:B------:R-:W-:Y:S04]  /*30e0*/  HGMMA.64x32x16.F32.BF16 R24, gdesc[UR4].tnspA, R24 ;  /* 0x20600000041879f0 */ /* 0x000fe80008701818 */
[----:B------:R-:W-:Y:S04]  /*30f0*/  HGMMA.64x32x16.F32.BF16 R24, gdesc[UR8].tnspA, R24 ;  /* 0x20600000081879f0 */ /* 0x000fe80008701818 */
[----:B------:R-:W-:Y:S01]  /*3100*/  HGMMA.64x32x16.F32.BF16 R24, gdesc[UR16].tnspA, R24 ;  /* 0x20600000101879f0 */ /* 0x000fe20008701818 */
[----:B------:R-:W-:-:S05]  /*3110*/  VIADD R52, R52, 0xffffffff ;  /* 0xffffffff34347836 */ /* 0x000fca0000000000 */
[----:B------:R-:W-:Y:S01]  /*3120*/  ISETP.NE.U32.AND P0, PT, R52, RZ, PT ;  /* 0x000000ff3400720c */ /* 0x000fe20003f05070 */
[----:B------:R-:W-:Y:S01]  /*3130*/  HGMMA.64x32x16.F32.BF16 R24, gdesc[UR20].tnspA, R24, gsb0 ;  /* 0x20600000141879f0 */ /* 0x000fe20008001818 */
[----:B------:R-:W-:Y:S01]  /*3140*/  IMAD.WIDE R108, R58, 0x2, R106 ;  /* 0x000000023a6c7825 */ /* 0x000fe200078e026a */
[----:B------:R-:W-:-:S03]  /*3150*/  UIADD3 UR14, UR14, -0x40, URZ ;  /* 0xffffffc00e0e7890 */ /* 0x000fc6000fffe03f */
[----:B------:R-:W-:-:S04]  /*3160*/  IMAD.WIDE R106, R58, 0x2, R104 ;  /* 0x000000023a6a7825 */ /* 0x000fc800078e0268 */
[----:B------:R-:W-:-:S04]  /*3170*/  IMAD.WIDE R104, R58, 0x2, R102 ;  /* 0x000000023a687825 */ /* 0x000fc800078e0266 */
[----:B0-----:R-:W-:-:S04]  /*3180*/  IMAD.WIDE R140, R58, 0x2, R94 ;  /* 0x000000023a8c7825 */ /* 0x001fc800078e025e */
[----:B-1----:R-:W-:-:S04]  /*3190*/  IMAD.WIDE R142, R58, 0x2, R90 ;  /* 0x000000023a8e7825 */ /* 0x002fc800078e025a */
[----:B------:R-:W-:-:S04]  /*31a0*/  IMAD.WIDE R120, R58, 0x2, R76 ;  /* 0x000000023a787825 */ /* 0x000fc800078e024c */
[----:B------:R-:W-:-:S04]  /*31b0*/  IMAD.WIDE R102, R58, 0x2, R100 ;  /* 0x000000023a667825 */ /* 0x000fc800078e0264 */
[----:B------:R-:W-:-:S04]  /*31c0*/  IMAD.WIDE R100, R58, 0x2, R98 ;  /* 0x000000023a647825 */ /* 0x000fc800078e0262 */
[----:B------:R-:W-:-:S04]  /*31d0*/  IMAD.WIDE R98, R58, 0x2, R96 ;  /* 0x000000023a627825 */ /* 0x000fc800078e0260 */
[----:B------:R-:W-:-:S04]  /*31e0*/  IMAD.WIDE R94, R58, 0x2, R92 ;  /* 0x000000023a5e7825 */ /* 0x000fc800078e025c */
[----:B------:R-:W-:Y:S02]  /*31f0*/  IMAD.MOV.U32 R139, RZ, RZ, R140 ;  /* 0x000000ffff8b7224 */ /* 0x000fe400078e008c */
[----:B------:R-:W-:-:S04]  /*3200*/  IMAD.WIDE R96, R58, 0x2, R86 ;  /* 0x000000023a607825 */ /* 0x000fc800078e0256 */
[----:B------:R-:W-:Y:S02]  /*3210*/  IMAD.MOV.U32 R112, RZ, RZ, R142 ;  /* 0x000000ffff707224 */ /* 0x000fe400078e008e */
[----:B------:R-:W-:-:S04]  /*3220*/  IMAD.WIDE R90, R58, 0x2, R88 ;  /* 0x000000023a5a7825 */ /* 0x000fc800078e0258 */
[----:B------:R-:W-:-:S04]  /*3230*/  IMAD.WIDE R116, R58, 0x2, R80 ;  /* 0x000000023a747825 */ /* 0x000fc800078e0250 */
[----:B------:R-:W-:Y:S01]  /*3240*/  IMAD.WIDE R114, R58, 0x2, R82 ;  /* 0x000000023a727825 */ /* 0x000fe200078e0252 */
[----:B------:R-:W-:-:S03]  /*3250*/  WARPGROUP.DEPBAR.LE gsb0, 0x0 ;  /* 0x00008000000079c5 */ /* 0x000fc60000010000 */
[----:B------:R-:W-:-:S04]  /*3260*/  IMAD.WIDE R92, R58, 0x2, R84 ;  /* 0x000000023a5c7825 */ /* 0x000fc800078e0254 */
[----:B------:R-:W-:-:S04]  /*3270*/  IMAD.WIDE R118, R58, 0x2, R78 ;  /* 0x000000023a767825 */ /* 0x000fc800078e024e */
[----:B------:R-:W-:-:S04]  /*3280*/  IMAD.WIDE R74, R60, 0x2, R74 ;  /* 0x000000023c4a7825 */ /* 0x000fc800078e024a */
[----:B------:R-:W-:Y:S01]  /*3290*/  IMAD.MOV.U32 R145, RZ, RZ, R121 ;  /* 0x000000ffff917224 */ /* 0x000fe200078e0079 */
[----:B--2---:R-:W-:Y:S06]  /*32a0*/  @P0 BRA `(.L_x_1) ;  /* 0xffffffe800e00947 */ /* 0x004fec000383ffff */
[----:B------:R-:W-:Y:S02]  /*32b0*/  F2FP.BF16.F32.PACK_AB R35, R39, R35 ;  /* 0x000000232723723e */ /* 0x000fe400000010ff */
[----:B------:R-:W-:Y:S02]  /*32c0*/  F2FP.BF16.F32.PACK_AB R34, R38, R34 ;  /* 0x000000222622723e */ /* 0x000fe400000010ff */
[----:B------:R-:W-:Y:S02]  /*32d0*/  F2FP.BF16.F32.PACK_AB R33, R37, R33 ;  /* 0x000000212521723e */ /* 0x000fe400000010ff */
[----:B------:R-:W-:Y:S02]  /*32e0*/  F2FP.BF16.F32.PACK_AB R32, R36, R32 ;  /* 0x000000202420723e */ /* 0x000fe400000010ff */
[----:B------:R-:W-:Y:S02]  /*32f0*/  F2FP.BF16.F32.PACK_AB R27, R31, R27 ;  /* 0x0000001b1f1b723e */ /* 0x000fe400000010ff */
[----:B------:R-:W-:-:S02]  /*3300*/  F2FP.BF16.F32.PACK_AB R26, R30, R26 ;  /* 0x0000001a1e1a723e */ /* 0x000fc400000010ff */
[----:B------:R-:W-:Y:S02]  /*3310*/  F2FP.BF16.F32.PACK_AB R25, R29, R25 ;  /* 0x000000191d19723e */ /* 0x000fe400000010ff */
[----:B------:R-:W-:-:S07]  /*3320*/  F2FP.BF16.F32.PACK_AB R24, R28, R24 ;  /* 0x000000181c18723e */ /* 0x000fce00000010ff */
.L_x_0:
[----:B------:R-:W-:Y:S01]  /*3330*/  BAR.SYNC.DEFER_BLOCKING 0x0 ;  /* 0x0000000000007b1d */ /* 0x000fe20000010000 */
[C---:B------:R-:W-:Y:S02]  /*3340*/  IMAD.SHL.U32 R21, R0.reuse, 0x80, RZ ;  /* 0x0000008000157824 */ /* 0x040fe400078e00ff */
[C---:B------:R-:W-:Y:S02]  /*3350*/  IMAD.SHL.U32 R19, R0.reuse, 0x10, RZ ;  /* 0x0000001000137824 */ /* 0x040fe400078e00ff */
[----:B------:R-:W-:Y:S01]  /*3360*/  IMAD.SHL.U32 R20, R0, 0x8, RZ ;  /* 0x0000000800147824 */ /* 0x000fe200078e00ff */
[----:B------:R-:W-:Y:S02]  /*3370*/  LOP3.LUT R21, R21, 0x400, RZ, 0xc0, !PT ;  /* 0x0000040015157812 */ /* 0x000fe400078ec0ff */
[----:B------:R-:W0:Y:S01]  /*3380*/  LDC R39, c[0x0][0x248] ;  /* 0x00009200ff277b82 */ /* 0x000e220000000800 */
[----:B------:R-:W-:Y:S01]  /*3390*/  LOP3.LUT R0, R19, 0x70, RZ, 0xc0, !PT ;  /* 0x0000007013007812 */ /* 0x000fe200078ec0ff */
[----:B------:R-:W-:Y:S01]  /*33a0*/  ULDC UR4, c[0x0][0x244] ;  /* 0x0000910000047ab9 */ /* 0x000fe20000000800 */
[----:B------:R-:W-:Y:S01]  /*33b0*/  LOP3.LUT R20, R20, 0x380, RZ, 0xc0, !PT ;  /* 0x0000038014147812 */ /* 0x000fe200078ec0ff */
[----:B------:R-:W-:Y:S01]  /*33c0*/  ULDC.64 UR6, c[0x0][0x228] ;  /* 0x00008a0000067ab9 */ /* 0x000fe20000000a00 */
[----:B------:R-:W-:Y:S01]  /*33d0*/  IADD3 R21, R21, UR12, R0 ;  /* 0x0000000c15157c10 */ /* 0x000fe2000fffe000 */
[C---:B------:R-:W-:Y:S01]  /*33e0*/  IMAD R0, R18.reuse, UR4, RZ ;  /* 0x0000000412007c24 */ /* 0x040fe2000f8e02ff */
[----:B------:R-:W-:Y:S01]  /*33f0*/  LOP3.LUT R29, R19, 0x7f0, RZ, 0xc0, !PT ;  /* 0x000007f0131d7812 */ /* 0x000fe200078ec0ff */
[----:B------:R-:W-:Y:S01]  /*3400*/  ULDC.64 UR4, c[0x0][0x220] ;  /* 0x0000880000047ab9 */ /* 0x000fe20000000a00 */
[----:B------:R-:W-:Y:S01]  /*3410*/  ISETP.GE.AND P0, PT, R18, UR6, PT ;  /* 0x0000000612007c0c */ /* 0x000fe2000bf06270 */
[----:B------:R-:W-:Y:S01]  /*3420*/  IMAD.IADD R28, R20, 0x1, R21 ;  /* 0x00000001141c7824 */ /* 0x000fe200078e0215 */
[----:B------:R-:W-:-:S02]  /*3430*/  LEA R31, P1, R0, UR4, 0x1 ;  /* 0x00000004001f7c11 */ /* 0x000fc4000f8208ff */
[----:B------:R-:W-:Y:S02]  /*3440*/  ISETP.LT.AND P5, PT, R2, UR7, !P0 ;  /* 0x0000000702007c0c */ /* 0x000fe4000c7a1270 */
[----:B------:R-:W-:Y:S01]  /*3450*/  LEA.HI.X.SX32 R37, R0, UR5, 0x1, P1 ;  /* 0x0000000500257c11 */ /* 0x000fe200088f0eff */
[----:B------:R1:W-:Y:S01]  /*3460*/  STSM.16.M88.4 [R28], R24 ;  /* 0x000000181c007844 */ /* 0x0003e20000000200 */
[----:B------:R-:W-:Y:S01]  /*3470*/  BAR.SYNC.DEFER_BLOCKING 0x0 ;  /* 0x0000000000007b1d */ /* 0x000fe20000010000 */
[----:B------:R-:W-:Y:S01]  /*3480*/  ISETP.LT.AND P3, PT, R3, UR7, !P0 ;  /* 0x0000000703007c0c */ /* 0x000fe2000c761270 */
[----:B0-----:R-:W-:Y:S01]  /*3490*/  IMAD R18, R2, R39, RZ ;  /* 0x0000002702127224 */ /* 0x001fe200078e02ff */
[----:B------:R-:W-:Y:S02]  /*34a0*/  ISETP.LT.AND P4, PT, R4, UR7, !P0 ;  /* 0x0000000704007c0c */ /* 0x000fe4000c781270 */
[----:B------:R-:W-:Y:S01]  /*34b0*/  ISETP.LT.AND P1, PT, R5, UR7, !P0 ;  /* 0x0000000705007c0c */ /* 0x000fe2000c721270 */
[----:B------:R-:W-:Y:S01]  /*34c0*/  IMAD R0, R39, 0x2, R18 ;  /* 0x0000000227007824 */ /* 0x000fe200078e0212 */
[----:B------:R-:W-:-:S02]  /*34d0*/  LEA R2, P6, R18, R31, 0x1 ;  /* 0x0000001f12027211 */ /* 0x000fc400078c08ff */
[----:B------:R-:W-:Y:S01]  /*34e0*/  ISETP.LT.AND P2, PT, R6, UR7, !P0 ;  /* 0x0000000706007c0c */ /* 0x000fe2000c741270 */
[----:B------:R-:W-:Y:S01]  /*34f0*/  IMAD R4, R39, 0x2, R0 ;  /* 0x0000000227047824 */ /* 0x000fe200078e0200 */
[----:B------:R-:W-:Y:S02]  /*3500*/  LEA.HI.X.SX32 R3, R18, R37, 0x1, P6 ;  /* 0x0000002512037211 */ /* 0x000fe400030f0eff */
[----:B------:R-:W-:-:S04]  /*3510*/  LEA R18, P6, R0, R31, 0x1 ;  /* 0x0000001f00127211 */ /* 0x000fc800078c08ff */
[----:B------:R-:W-:Y:S01]  /*3520*/  LEA.HI.X.SX32 R19, R0, R37, 0x1, P6 ;  /* 0x0000002500137211 */ /* 0x000fe200030f0eff */
[----:B------:R-:W-:Y:S01]  /*3530*/  IMAD R0, R39, 0x2, R4 ;  /* 0x0000000227007824 */ /* 0x000fe200078e0204 */
[C---:B-1----:R-:W-:Y:S01]  /*3540*/  LEA R24, P6, R4.reuse, R31, 0x1 ;  /* 0x0000001f04187211 */ /* 0x042fe200078c08ff */
[----:B------:R-:W0:Y:S03]  /*3550*/  LDS.128 R20, [R29+UR12] ;  /* 0x0000000c1d147984 */ /* 0x000e260008000c00 */
[----:B------:R-:W-:Y:S01]  /*3560*/  LEA.HI.X.SX32 R25, R4, R37, 0x1, P6 ;  /* 0x0000002504197211 */ /* 0x000fe200030f0eff */
[----:B------:R-:W-:Y:S01]  /*3570*/  BAR.SYNC.DEFER_BLOCKING 0x0 ;  /* 0x0000000000007b1d */ /* 0x000fe20000010000 */
[----:B------:R-:W-:-:S04]  /*3580*/  LEA R26, P6, R0, R31, 0x1 ;  /* 0x0000001f001a7211 */ /* 0x000fc800078c08ff */
[----:B------:R-:W-:Y:S01]  /*3590*/  LEA.HI.X.SX32 R27, R0, R37, 0x1, P6 ;  /* 0x00000025001b7211 */ /* 0x000fe200030f0eff */
[----:B------:R-:W-:Y:S02]  /*35a0*/  STSM.16.M88.4 [R28], R32 ;  /* 0x000000201c007844 */ /* 0x000fe40000000200 */
[----:B------:R-:W-:Y:S06]  /*35b0*/  BAR.SYNC.DEFER_BLOCKING 0x0 ;  /* 0x0000000000007b1d */ /* 0x000fec0000010000 */
[----:B0-----:R0:W-:Y:S01]  /*35c0*/  @P5 STG.E.U16 desc[UR24][R2.64], R20 ;  /* 0x0000001402005986 */ /* 0x0011e2000c101518 */
[----:B------:R-:W-:-:S03]  /*35d0*/  ISETP.LT.AND P5, PT, R7, UR7, !P0 ;  /* 0x0000000707007c0c */ /* 0x000fc6000c7a1270 */
[----:B------:R1:W-:Y:S01]  /*35e0*/  @P3 STG.E.U16 desc[UR24][R18.64], R21 ;  /* 0x0000001512003986 */ /* 0x0003e2000c101518 */
[----:B------:R-:W-:Y:S01]  /*35f0*/  ISETP.LT.AND P3, PT, R8, UR7, !P0 ;  /* 0x0000000708007c0c */ /* 0x000fe2000c761270 */
[C---:B------:R-:W-:Y:S02]  /*3600*/  IMAD R8, R39.reuse, 0x2, R0 ;  /* 0x0000000227087824 */ /* 0x040fe400078e0200 */
[----:B------:R-:W2:Y:S02]  /*3610*/  LDS.128 R4, [R29+UR12] ;  /* 0x0000000c1d047984 */ /* 0x000ea40008000c00 */
[C---:B------:R-:W-:Y:S01]  /*3620*/  IMAD R0, R39.reuse, 0x2, R8 ;  /* 0x0000000227007824 */ /* 0x040fe200078e0208 */
[----:B0-----:R-:W-:Y:S01]  /*3630*/  LEA R2, P6, R8, R31, 0x1 ;  /* 0x0000001f08027211 */ /* 0x001fe200078c08ff */
[----:B------:R-:W-:Y:S01]  /*3640*/  @P4 STG.E.U16 desc[UR24][R24.64], R22 ;  /* 0x0000001618004986 */ /* 0x000fe2000c101518 */
[----:B------:R-:W-:Y:S02]  /*3650*/  PRMT R20, R20, 0x7632, R20 ;  /* 0x0000763214147816 */ /* 0x000fe40000000014 */
[----:B------:R-:W-:Y:S01]  /*3660*/  LEA.HI.X.SX32 R3, R8, R37, 0x1, P6 ;  /* 0x0000002508037211 */ /* 0x000fe200030f0eff */
[----:B-1----:R-:W-:Y:S01]  /*3670*/  IMAD R18, R39, 0x2, R0 ;  /* 0x0000000227127824 */ /* 0x002fe200078e0200 */
[----:B------:R-:W-:Y:S01]  /*3680*/  LEA R8, P6, R0, R31, 0x1 ;  /* 0x0000001f00087211 */ /* 0x000fe200078c08ff */
[----:B------:R-:W-:Y:S01]  /*3690*/  @P1 STG.E.U16 desc[UR24][R26.64], R23 ;  /* 0x000000171a001986 */ /* 0x000fe2000c101518 */
[----:B------:R-:W-:-:S02]  /*36a0*/  ISETP.LT.AND P4, PT, R9, UR7, !P0 ;  /* 0x0000000709007c0c */ /* 0x000fc4000c781270 */
[----:B------:R-:W-:Y:S01]  /*36b0*/  ISETP.LT.AND P1, PT, R10, UR7, !P0 ;  /* 0x000000070a007c0c */ /* 0x000fe2000c721270 */
[----:B------:R0:W-:Y:S01]  /*36c0*/  @P2 STG.E.U16 desc[UR24][R2.64], R20 ;  /* 0x0000001402002986 */ /* 0x0001e2000c101518 */
[----:B------:R-:W-:Y:S01]  /*36d0*/  LEA.HI.X.SX32 R9, R0, R37, 0x1, P6 ;  /* 0x0000002500097211 */ /* 0x000fe200030f0eff */
[----:B------:R-:W-:Y:S01]  /*36e0*/  IMAD R0, R39, 0x2, R18 ;  /* 0x0000000227007824 */ /* 0x000fe200078e0212 */
[C---:B------:R-:W-:Y:S02]  /*36f0*/  LEA R10, P6, R18.reuse, R31, 0x1 ;  /* 0x0000001f120a7211 */ /* 0x040fe400078c08ff */
[----:B------:R-:W-:Y:S02]  /*3700*/  ISETP.LT.AND P2, PT, R11, UR7, !P0 ;  /* 0x000000070b007c0c */ /* 0x000fe4000c741270 */
[----:B------:R-:W-:Y:S02]  /*3710*/  LEA.HI.X.SX32 R11, R18, R37, 0x1, P6 ;  /* 0x00000025120b7211 */ /* 0x000fe400030f0eff */
[----:B------:R-:W-:-:S02]  /*3720*/  LEA R18, P6, R0, R31, 0x1 ;  /* 0x0000001f00127211 */ /* 0x000fc400078c08ff */
[----:B------:R-:W-:Y:S01]  /*3730*/  PRMT R21, R21, 0x7632, R21 ;  /* 0x0000763215157816 */ /* 0x000fe20000000015 */
[C---:B0-----:R-:W-:Y:S01]  /*3740*/  IMAD R3, R39.reuse, 0x2, R0 ;  /* 0x0000000227037824 */ /* 0x041fe200078e0200 */
[----:B------:R-:W-:Y:S02]  /*3750*/  LEA.HI.X.SX32 R19, R0, R37, 0x1, P6 ;  /* 0x0000002500137211 */ /* 0x000fe400030f0eff */
[----:B------:R-:W-:Y:S01]  /*3760*/  PRMT R22, R22, 0x7632, R22 ;  /* 0x0000763216167816 */ /* 0x000fe20000000016 */
[C---:B------:R-:W-:Y:S01]  /*3770*/  IMAD R0, R39.reuse, 0x2, R3 ;  /* 0x0000000227007824 */ /* 0x040fe200078e0203 */
[----:B------:R0:W-:Y:S01]  /*3780*/  @P5 STG.E.U16 desc[UR24][R8.64], R21 ;  /* 0x0000001508005986 */ /* 0x0001e2000c101518 */
[----:B------:R-:W-:Y:S02]  /*3790*/  ISETP.LT.AND P5, PT, R12, UR7, !P0 ;  /* 0x000000070c007c0c */ /* 0x000fe4000c7a1270 */
[----:B------:R-:W-:Y:S01]  /*37a0*/  IMAD R20, R39, 0x2, R0 ;  /* 0x0000000227147824 */ /* 0x000fe200078e0200 */
[----:B------:R1:W-:Y:S01]  /*37b0*/  @P3 STG.E.U16 desc[UR24][R10.64], R22 ;  /* 0x000000160a003986 */ /* 0x0003e2000c101518 */
[----:B------:R-:W-:-:S04]  /*37c0*/  LEA R2, P3, R3, R31, 0x1 ;  /* 0x0000001f03027211 */ /* 0x000fc800078608ff */
[----:B------:R-:W-:Y:S02]  /*37d0*/  LEA.HI.X.SX32 R3, R3, R37, 0x1, P3 ;  /* 0x0000002503037211 */ /* 0x000fe400018f0eff */
[----:B------:R-:W-:Y:S02]  /*37e0*/  ISETP.LT.AND P3, PT, R14, UR7, !P0 ;  /* 0x000000070e007c0c */ /* 0x000fe4000c761270 */
[----:B0-----:R-:W-:Y:S02]  /*37f0*/  PRMT R9, R23, 0x7632, R9 ;  /* 0x0000763217097816 */ /* 0x001fe40000000009 */
[----:B------:R-:W-:-:S03]  /*3800*/  LEA R8, P6, R0, R31, 0x1 ;  /* 0x0000001f00087211 */ /* 0x000fc600078c08ff */
[----:B------:R0:W-:Y:S01]  /*3810*/  @P4 STG.E.U16 desc[UR24][R18.64], R9 ;  /* 0x0000000912004986 */ /* 0x0001e2000c101518 */
[----:B------:R-:W-:-:S03]  /*3820*/  ISETP.LT.AND P4, PT, R13, UR7, !P0 ;  /* 0x000000070d007c0c */ /* 0x000fc6000c781270 */
[----:B--2---:R2:W-:Y:S01]  /*3830*/  @P1 STG.E.U16 desc[UR24][R2.64], R4 ;  /* 0x0000000402001986 */ /* 0x0045e2000c101518 */
[----:B-1----:R-:W-:-:S04]  /*3840*/  LEA R10, P1, R20, R31, 0x1 ;  /* 0x0000001f140a7211 */ /* 0x002fc800078208ff */
[-C--:B------:R-:W-:Y:S02]  /*3850*/  LEA.HI.X.SX32 R11, R20, R37.reuse, 0x1, P1 ;  /* 0x00000025140b7211 */ /* 0x080fe400008f0eff */
[----:B0-----:R-:W-:Y:S01]  /*3860*/  LEA.HI.X.SX32 R9, R0, R37, 0x1, P6 ;  /* 0x0000002500097211 */ /* 0x001fe200030f0eff */
[----:B------:R-:W-:Y:S01]  /*3870*/  IMAD R0, R39, 0x2, R20 ;  /* 0x0000000227007824 */ /* 0x000fe200078e0214 */
[----:B--2---:R-:W-:-:S03]  /*3880*/  PRMT R4, R4, 0x7632, R4 ;  /* 0x0000763204047816 */ /* 0x004fc60000000004 */
[C---:B------:R-:W-:Y:S01]  /*3890*/  IMAD R14, R39.reuse, 0x2, R0 ;  /* 0x00000002270e7824 */ /* 0x040fe200078e0200 */
[----:B------:R0:W-:Y:S01]  /*38a0*/  @P2 STG.E.U16 desc[UR24][R8.64], R5 ;  /* 0x0000000508002986 */ /* 0x0001e2000c101518 */
[-C--:B------:R-:W-:Y:S02]  /*38b0*/  LEA R12, P2, R0, R31.reuse, 0x1 ;  /* 0x0000001f000c7211 */ /* 0x080fe400078408ff */
[C---:B------:R-:W-:Y:S01]  /*38c0*/  IMAD R21, R39.reuse, 0x2, R14 ;  /* 0x0000000227157824 */ /* 0x040fe200078e020e */
[----:B------:R-:W-:Y:S01]  /*38d0*/  LEA R18, P6, R14, R31, 0x1 ;  /* 0x0000001f0e127211 */ /* 0x000fe200078c08ff */
[----:B------:R1:W-:Y:S01]  /*38e0*/  @P5 STG.E.U16 desc[UR24][R10.64], R6 ;  /* 0x000000060a005986 */ /* 0x0003e2000c101518 */
[-C--:B------:R-:W-:Y:S01]  /*38f0*/  LEA.HI.X.SX32 R13, R0, R37.reuse, 0x1, P2 ;  /* 0x00000025000d7211 */ /* 0x080fe200010f0eff */
[----:B------:R-:W-:Y:S01]  /*3900*/  IMAD R20, R39, 0x2, R21 ;  /* 0x0000000227147824 */ /* 0x000fe200078e0215 */
[----:B------:R-:W-:Y:S02]  /*3910*/  LEA.HI.X.SX32 R19, R14, R37, 0x1, P6 ;  /* 0x000000250e137211 */ /* 0x000fe400030f0eff */
[-C--:B------:R-:W-:Y:S01]  /*3920*/  LEA R2, P6, R21, R31.reuse, 0x1 ;  /* 0x0000001f15027211 */ /* 0x080fe200078c08ff */
[----:B------:R-:W-:Y:S01]  /*3930*/  IMAD R0, R39, 0x2, R20 ;  /* 0x0000000227007824 */ /* 0x000fe200078e0214 */
[----:B0-----:R-:W-:Y:S01]  /*3940*/  LEA R8, P1, R20, R31, 0x1 ;  /* 0x0000001f14087211 */ /* 0x001fe200078208ff */
[----:B------:R1:W-:Y:S01]  /*3950*/  @P4 STG.E.U16 desc[UR24][R12.64], R7 ;  /* 0x000000070c004986 */ /* 0x0003e2000c101518 */
[----:B------:R-:W-:-:S02]  /*3960*/  ISETP.LT.AND P2, PT, R15, UR7, !P0 ;  /* 0x000000070f007c0c */ /* 0x000fc4000c741270 */
[-C--:B------:R-:W-:Y:S01]  /*3970*/  LEA.HI.X.SX32 R9, R20, R37.reuse, 0x1, P1 ;  /* 0x0000002514097211 */ /* 0x080fe200008f0eff */
[----:B------:R1:W-:Y:S01]  /*3980*/  @P3 STG.E.U16 desc[UR24][R18.64], R4 ;  /* 0x0000000412003986 */ /* 0x0003e2000c101518 */
[----:B------:R-:W-:Y:S02]  /*3990*/  ISETP.LT.AND P1, PT, R16, UR7, !P0 ;  /* 0x0000000710007c0c */ /* 0x000fe4000c721270 */
[----:B------:R-:W-:Y:S02]  /*39a0*/  ISETP.LT.AND P0, PT, R17, UR7, !P0 ;  /* 0x0000000711007c0c */ /* 0x000fe4000c701270 */
[----:B------:R-:W-:Y:S02]  /*39b0*/  LEA.HI.X.SX32 R3, R21, R37, 0x1, P6 ;  /* 0x0000002515037211 */ /* 0x000fe400030f0eff */
[----:B------:R-:W-:Y:S02]  /*39c0*/  LEA R14, P6, R0, R31, 0x1 ;  /* 0x0000001f000e7211 */ /* 0x000fe400078c08ff */
[----:B------:R-:W-:-:S02]  /*39d0*/  PRMT R5, R5, 0x7632, R5 ;  /* 0x0000763205057816 */ /* 0x000fc40000000005 */
[----:B------:R-:W-:Y:S02]  /*39e0*/  LEA.HI.X.SX32 R15, R0, R37, 0x1, P6 ;  /* 0x00000025000f7211 */ /* 0x000fe400030f0eff */
[----:B------:R-:W-:Y:S01]  /*39f0*/  PRMT R0, R6, 0x7632, R0 ;  /* 0x0000763206007816 */ /* 0x000fe20000000000 */
[----:B------:R1:W-:Y:S04]  /*3a00*/  @P2 STG.E.U16 desc[UR24][R2.64], R5 ;  /* 0x0000000502002986 */ /* 0x0003e8000c101518 */
[----:B------:R1:W-:Y:S01]  /*3a10*/  @P1 STG.E.U16 desc[UR24][R8.64], R0 ;  /* 0x0000000008001986 */ /* 0x0003e2000c101518 */
[----:B------:R-:W-:Y:S05]  /*3a20*/  @!P0 EXIT ;  /* 0x000000000000894d */ /* 0x000fea0003800000 */
[----:B-1----:R-:W-:-:S05]  /*3a30*/  PRMT R7, R7, 0x7632, R7 ;  /* 0x0000763207077816 */ /* 0x002fca0000000007 */
[----:B------:R-:W-:Y:S01]  /*3a40*/  STG.E.U16 desc[UR24][R14.64], R7 ;  /* 0x000000070e007986 */ /* 0x000fe2000c101518 */
[----:B------:R-:W-:Y:S05]  /*3a50*/  EXIT ;  /* 0x000000000000794d */ /* 0x000fea0003800000 */
.L_x_2:
[----:B------:R-:W-:-:S00]  /*3a60*/  BRA `(.L_x_2) ;  /* 0xfffffffc00fc7947 */ /* 0x000fc0000383ffff */
[----:B------:R-:W-:-:S00]  /*3a70*/  NOP ;  /* 0x0000000000007918 */ /* 0x000fc00000000000 */
        /* <DEDUP_REMOVED lines=8> */
.L_x_3:


//--------------------- .nv.shared.matmul_kernel  --------------------------
	.section	.nv.shared.matmul_kernel,"aw",@nobits
	.sectionflags	@""
	.align	16
	.zero		1024


//--------------------- .nv.shared.reserved.0     --------------------------
	.section	.nv.shared.reserved.0,"aw",@nobits
	.weak		__nv_reservedSMEM_offset_0_alias
	.size		__nv_reservedSMEM_offset_0_alias, 0, 0
	.other		__nv_reservedSMEM_offset_0_alias,@"STO_CUDA_RESERVED_SHARED STV_DEFAULT"
__nv_reservedSMEM_offset_0_alias:
	.zero		0


//--------------------- .nv.constant0.matmul_kernel --------------------------
	.section	.nv.constant0.matmul_kernel,"a",@progbits
	.sectionflags	@""
	.align	4
.nv.constant0.matmul_kernel:
	.zero		608


//--------------------- SYMBOLS --------------------------

	.type		.nv.reservedSmem.offset0,@object
	.size		.nv.reservedSmem.offset0,0x4
